	.target	sm_90a

	.elftype	@"ET_EXEC"


//--------------------- .note.nv.tkinfo           --------------------------
	.section	.note.nv.tkinfo,"",@"SHT_NOTE"
	.sectionflags	@"SHF_NOTE_NV_TKINFO"
	.tkinfo
        /*0018*/ 	.word	0x00000002
        /*0030*/ 	.string	""
        /*0030*/ 	.string	"ptxas"
        /*0030*/ 	.string	"Cuda compilation tools, release 13.0, V13.0.88"
        /*0030*/ 	.string	"Build cuda_13.0.r13.0/compiler.36424714_0"
        /*0030*/ 	.string	"-arch sm_90a -m 64 "



//--------------------- .note.nv.cuinfo           --------------------------
	.section	.note.nv.cuinfo,"",@"SHT_NOTE"
	.sectionflags	@"SHF_NOTE_NV_CUINFO"
        /*0018*/ 	.short	0x0002
        /*001a*/ 	.short	0x005a
        /*001c*/ 	.short	0x0082
	.zero		2


//--------------------- .nv.info                  --------------------------
	.section	.nv.info,"",@"SHT_CUDA_INFO"
	.align	4


	//----- nvinfo : EIATTR_REGCOUNT
	.align		4
        /*0000*/ 	.byte	0x04, 0x2f
        /*0002*/ 	.short	(.L_15 - .L_14)
	.align		4
.L_14:
        /*0004*/ 	.word	index@(_ZN7cutlass13device_kernelINS_4gemm6kernel13GemmUniversalIN4cute5tupleIJiiiiEEENS1_10collective13CollectiveMmaINS1_34MainloopSm90TmaGmmaWarpSpecializedILi3ENS5_IJNS4_1CILi1EEESB_SB_EEENS1_32KernelTmaWarpSpecializedPingpongEEENS5_IJNSA_ILi64EEENSA_ILi256EEENSA_ILi128EEEEEEaNS5_IJlSB_lEEEaSJ_NS4_8TiledMMAINS4_8MMA_AtomIJNS4_4SM904GMMA27MMA_64x256x32_S32S8S8_SS_TNEEEENS4_6LayoutISC_NS5_IJNSA_ILi0EEESR_SR_EEEEENS5_IJNS4_10UnderscoreESU_SU_EEEEENS4_13SM90_TMA_LOADENS4_14ComposedLayoutINS4_7SwizzleILi3ELi4ELi3EEENS4_18smem_ptr_flag_bitsILi8EEENSQ_INS5_IJNSA_ILi8EEESH_EEENS5_IJSH_SB_EEEEEEEvNS4_8identityESX_S17_vS18_EENS_8epilogue10collective6detail29Sm90TmaWarpSpecializedAdapterINS1B_15DefaultEpilogueIaSJ_SJ_NS1A_6thread17LinearCombinationIaLi1EiiLNS1F_9ScaleType4KindE0ELNS_15FloatRoundStyleE2EaEENS1_15EpilogueDefaultEEEEEvvEEEEvNT_6ParamsE)
        /*0008*/ 	.word	0x000000a8


	//----- nvinfo : EIATTR_FRAME_SIZE
	.align		4
.L_15:
        /*000c*/ 	.byte	0x04, 0x11
        /*000e*/ 	.short	(.L_17 - .L_16)
	.align		4
.L_16:
        /*0010*/ 	.word	index@(_ZN7cutlass13device_kernelINS_4gemm6kernel13GemmUniversalIN4cute5tupleIJiiiiEEENS1_10collective13CollectiveMmaINS1_34MainloopSm90TmaGmmaWarpSpecializedILi3ENS5_IJNS4_1CILi1EEESB_SB_EEENS1_32KernelTmaWarpSpecializedPingpongEEENS5_IJNSA_ILi64EEENSA_ILi256EEENSA_ILi128EEEEEEaNS5_IJlSB_lEEEaSJ_NS4_8TiledMMAINS4_8MMA_AtomIJNS4_4SM904GMMA27MMA_64x256x32_S32S8S8_SS_TNEEEENS4_6LayoutISC_NS5_IJNSA_ILi0EEESR_SR_EEEEENS5_IJNS4_10UnderscoreESU_SU_EEEEENS4_13SM90_TMA_LOADENS4_14ComposedLayoutINS4_7SwizzleILi3ELi4ELi3EEENS4_18smem_ptr_flag_bitsILi8EEENSQ_INS5_IJNSA_ILi8EEESH_EEENS5_IJSH_SB_EEEEEEEvNS4_8identityESX_S17_vS18_EENS_8epilogue10collective6detail29Sm90TmaWarpSpecializedAdapterINS1B_15DefaultEpilogueIaSJ_SJ_NS1A_6thread17LinearCombinationIaLi1EiiLNS1F_9ScaleType4KindE0ELNS_15FloatRoundStyleE2EaEENS1_15EpilogueDefaultEEEEEvvEEEEvNT_6ParamsE)
        /*0014*/ 	.word	0x00000008


	//----- nvinfo : EIATTR_MIN_STACK_SIZE
	.align		4
.L_17:
        /*0018*/ 	.byte	0x04, 0x12
        /*001a*/ 	.short	(.L_19 - .L_18)
	.align		4
.L_18:
        /*001c*/ 	.word	index@(_ZN7cutlass13device_kernelINS_4gemm6kernel13GemmUniversalIN4cute5tupleIJiiiiEEENS1_10collective13CollectiveMmaINS1_34MainloopSm90TmaGmmaWarpSpecializedILi3ENS5_IJNS4_1CILi1EEESB_SB_EEENS1_32KernelTmaWarpSpecializedPingpongEEENS5_IJNSA_ILi64EEENSA_ILi256EEENSA_ILi128EEEEEEaNS5_IJlSB_lEEEaSJ_NS4_8TiledMMAINS4_8MMA_AtomIJNS4_4SM904GMMA27MMA_64x256x32_S32S8S8_SS_TNEEEENS4_6LayoutISC_NS5_IJNSA_ILi0EEESR_SR_EEEEENS5_IJNS4_10UnderscoreESU_SU_EEEEENS4_13SM90_TMA_LOADENS4_14ComposedLayoutINS4_7SwizzleILi3ELi4ELi3EEENS4_18smem_ptr_flag_bitsILi8EEENSQ_INS5_IJNSA_ILi8EEESH_EEENS5_IJSH_SB_EEEEEEEvNS4_8identityESX_S17_vS18_EENS_8epilogue10collective6detail29Sm90TmaWarpSpecializedAdapterINS1B_15DefaultEpilogueIaSJ_SJ_NS1A_6thread17LinearCombinationIaLi1EiiLNS1F_9ScaleType4KindE0ELNS_15FloatRoundStyleE2EaEENS1_15EpilogueDefaultEEEEEvvEEEEvNT_6ParamsE)
        /*0020*/ 	.word	0x00000008
.L_19:


//--------------------- .nv.compat                --------------------------
	.section	.nv.compat,"",@"SHT_CUDA_COMPAT_INFO"
	.align	4
        /*0000*/ 	.byte	0x02, 0x09, 0x01, 0x00, 0x02, 0x02, 0x04, 0x00, 0x02, 0x05, 0x05, 0x00, 0x03, 0x07, 0x01, 0x01
        /*0010*/ 	.byte	0x02, 0x03, 0x01, 0x00, 0x02, 0x06, 0x01, 0x00, 0x04, 0x0b, 0x08, 0x00, 0x00, 0x00, 0x00, 0x00
        /*0020*/ 	.byte	0x00, 0x00, 0x00, 0x00


//--------------------- .nv.info._ZN7cutlass13device_kernelINS_4gemm6kernel13GemmUniversalIN4cute5tupleIJiiiiEEENS1_10collective13CollectiveMmaINS1_34MainloopSm90TmaGmmaWarpSpecializedILi3ENS5_IJNS4_1CILi1EEESB_SB_EEENS1_32KernelTmaWarpSpecializedPingpongEEENS5_IJNSA_ILi64EEENSA_ILi256EEENSA_ILi128EEEEEEaNS5_IJlSB_lEEEaSJ_NS4_8TiledMMAINS4_8MMA_AtomIJNS4_4SM904GMMA27MMA_64x256x32_S32S8S8_SS_TNEEEENS4_6LayoutISC_NS5_IJNSA_ILi0EEESR_SR_EEEEENS5_IJNS4_10UnderscoreESU_SU_EEEEENS4_13SM90_TMA_LOADENS4_14ComposedLayoutINS4_7SwizzleILi3ELi4ELi3EEENS4_18smem_ptr_flag_bitsILi8EEENSQ_INS5_IJNSA_ILi8EEESH_EEENS5_IJSH_SB_EEEEEEEvNS4_8identityESX_S17_vS18_EENS_8epilogue10collective6detail29Sm90TmaWarpSpecializedAdapterINS1B_15DefaultEpilogueIaSJ_SJ_NS1A_6thread17LinearCombinationIaLi1EiiLNS1F_9ScaleType4KindE0ELNS_15FloatRoundStyleE2EaEENS1_15EpilogueDefaultEEEEEvvEEEEvNT_6ParamsE --------------------------
	.section	.nv.info._ZN7cutlass13device_kernelINS_4gemm6kernel13GemmUniversalIN4cute5tupleIJiiiiEEENS1_10collective13CollectiveMmaINS1_34MainloopSm90TmaGmmaWarpSpecializedILi3ENS5_IJNS4_1CILi1EEESB_SB_EEENS1_32KernelTmaWarpSpecializedPingpongEEENS5_IJNSA_ILi64EEENSA_ILi256EEENSA_ILi128EEEEEEaNS5_IJlSB_lEEEaSJ_NS4_8TiledMMAINS4_8MMA_AtomIJNS4_4SM904GMMA27MMA_64x256x32_S32S8S8_SS_TNEEEENS4_6LayoutISC_NS5_IJNSA_ILi0EEESR_SR_EEEEENS5_IJNS4_10UnderscoreESU_SU_EEEEENS4_13SM90_TMA_LOADENS4_14ComposedLayoutINS4_7SwizzleILi3ELi4ELi3EEENS4_18smem_ptr_flag_bitsILi8EEENSQ_INS5_IJNSA_ILi8EEESH_EEENS5_IJSH_SB_EEEEEEEvNS4_8identityESX_S17_vS18_EENS_8epilogue10collective6detail29Sm90TmaWarpSpecializedAdapterINS1B_15DefaultEpilogueIaSJ_SJ_NS1A_6thread17LinearCombinationIaLi1EiiLNS1F_9ScaleType4KindE0ELNS_15FloatRoundStyleE2EaEENS1_15EpilogueDefaultEEEEEvvEEEEvNT_6ParamsE,"",@"SHT_CUDA_INFO"
	.sectionflags	@""
	.align	4


	//----- nvinfo : EIATTR_CUDA_API_VERSION
	.align		4
        /*0000*/ 	.byte	0x04, 0x37
        /*0002*/ 	.short	(.L_21 - .L_20)
.L_20:
        /*0004*/ 	.word	0x00000082


	//----- nvinfo : EIATTR_KPARAM_INFO
	.align		4
.L_21:
        /*0008*/ 	.byte	0x04, 0x17
        /*000a*/ 	.short	(.L_23 - .L_22)
.L_22:
        /*000c*/ 	.word	0x00000000
        /*0010*/ 	.short	0x0000
        /*0012*/ 	.short	0x0070
        /*0014*/ 	.byte	0x00, 0xf0, 0x01, 0x10


	//----- nvinfo : EIATTR_SPARSE_MMA_MASK
	.align		4
.L_23:
        /*0018*/ 	.byte	0x03, 0x50
        /*001a*/ 	.short	0x0000


	//----- nvinfo : EIATTR_MAXREG_COUNT
	.align		4
        /*001c*/ 	.byte	0x03, 0x1b
        /*001e*/ 	.short	0x00a8


	//----- nvinfo : EIATTR_NUM_BARRIERS
	.align		4
        /*0020*/ 	.byte	0x02, 0x4c
        /*0022*/ 	.byte	0x01
	.zero		1


	//----- nvinfo : EIATTR_EXTERNS
	.align		4
        /*0024*/ 	.byte	0x04, 0x0f
        /*0026*/ 	.short	(.L_25 - .L_24)


	//   ....[0]....
	.align		4
.L_24:
        /*0028*/ 	.word	index@(__assertfail)


	//----- nvinfo : EIATTR_ANNOTATIONS
	.align		4
.L_25:
        /*002c*/ 	.byte	0x04, 0x55
        /*002e*/ 	.short	(.L_27 - .L_26)


	//   ....[0]....
.L_26:
        /*0030*/ 	.word	0x00000001
        /*0034*/ 	.byte	0xb0, 0x0a, 0x00, 0x00, 0x01, 0x00, 0x00, 0x00, 0xd0, 0x82, 0x00, 0x00, 0x01, 0x00, 0x00, 0x00
        /*0044*/ 	.byte	0xe0, 0x8e, 0x00, 0x00


	//----- nvinfo : EIATTR_MERCURY_ISA_VERSION
	.align		4
.L_27:
        /*0048*/ 	.byte	0x03, 0x5f
        /*004a*/ 	.short	0x0101


	//----- nvinfo : EIATTR_INT_WARP_WIDE_INSTR_OFFSETS
	.align		4
        /*004c*/ 	.byte	0x04, 0x31
        /*004e*/ 	.short	(.L_29 - .L_28)


	//   ....[0]....
.L_28:
        /*0050*/ 	.word	0x000003c0


	//   ....[1]....
        /*0054*/ 	.word	0x000003e0


	//   ....[2]....
        /*0058*/ 	.word	0x00000460


	//   ....[3]....
        /*005c*/ 	.word	0x00000470


	//   ....[4]....
        /*0060*/ 	.word	0x00000480


	//   ....[5]....
        /*0064*/ 	.word	0x000004a0


	//   ....[6]....
        /*0068*/ 	.word	0x00000530


	//   ....[7]....
        /*006c*/ 	.word	0x00000550


	//----- nvinfo : EIATTR_COOP_GROUP_MASK_REGIDS
	.align		4
.L_29:
        /*0070*/ 	.byte	0x04, 0x29
        /*0072*/ 	.short	(.L_31 - .L_30)


	//   ....[0]....
.L_30:
        /*0074*/ 	.word	0xffffffff


	//   ....[1]....
        /*0078*/ 	.word	0xffffffff


	//   ....[2]....
        /*007c*/ 	.word	0xffffffff


	//   ....[3]....
        /*0080*/ 	.word	0xffffffff


	//   ....[4]....
        /*0084*/ 	.word	0xffffffff


	//   ....[5]....
        /*0088*/ 	.word	0xffffffff


	//----- nvinfo : EIATTR_COOP_GROUP_INSTR_OFFSETS
	.align		4
.L_31:
        /*008c*/ 	.byte	0x04, 0x28
        /*008e*/ 	.short	(.L_33 - .L_32)


	//   ....[0]....
.L_32:
        /*0090*/ 	.word	0x00000070


	//   ....[1]....
        /*0094*/ 	.word	0x00000080


	//   ....[2]....
        /*0098*/ 	.word	0x00000140


	//   ....[3]....
        /*009c*/ 	.word	0x000002b0


	//   ....[4]....
        /*00a0*/ 	.word	0x000002f0


	//   ....[5]....
        /*00a4*/ 	.word	0x00000340


	//----- nvinfo : EIATTR_REG_RECONFIG
	.align		4
.L_33:
        /*00a8*/ 	.byte	0x01, 0x54
	.zero		2


	//----- nvinfo : EIATTR_SYSCALL_OFFSETS
	.align		4
        /*00ac*/ 	.byte	0x04, 0x46
        /*00ae*/ 	.short	(.L_35 - .L_34)


	//   ....[0]....
.L_34:
        /*00b0*/ 	.word	0x00001550


	//----- nvinfo : EIATTR_MBARRIER_INSTR_OFFSETS
	.align		4
.L_35:
        /*00b4*/ 	.byte	0x04, 0x39
        /*00b6*/ 	.short	(.L_37 - .L_36)


	//   ....[0]....
.L_36:
        /*00b8*/ 	.word	0x00000240
        /*00bc*/ 	.word	0x000000ff
        /*00c0*/ 	.word	0x00000000
        /*00c4*/ 	.short	0x0100
        /*00c6*/ 	.byte	0x08
	.zero		1


	//   ....[1]....
        /*00c8*/ 	.word	0x00000250
        /*00cc*/ 	.word	0x000000ff
        /*00d0*/ 	.word	0x00000018
        /*00d4*/ 	.short	0x0100
        /*00d6*/ 	.byte	0x08
	.zero		1


	//   ....[2]....
        /*00d8*/ 	.word	0x00000260
        /*00dc*/ 	.word	0x000000ff
        /*00e0*/ 	.word	0x00000008
        /*00e4*/ 	.short	0x0100
        /*00e6*/ 	.byte	0x08
	.zero		1


	//   ....[3]....
        /*00e8*/ 	.word	0x00000270
        /*00ec*/ 	.word	0x000000ff
        /*00f0*/ 	.word	0x00000020
        /*00f4*/ 	.short	0x0100
        /*00f6*/ 	.byte	0x08
	.zero		1


	//   ....[4]....
        /*00f8*/ 	.word	0x00000280
        /*00fc*/ 	.word	0x000000ff
        /*0100*/ 	.word	0x00000010
        /*0104*/ 	.short	0x0100
        /*0106*/ 	.byte	0x08
	.zero		1


	//   ....[5]....
        /*0108*/ 	.word	0x00000290
        /*010c*/ 	.word	0x000000ff
        /*0110*/ 	.word	0x00000028
        /*0114*/ 	.short	0x0100
        /*0116*/ 	.byte	0x08
	.zero		1


	//   ....[6]....
        /*0118*/ 	.word	0x00000590
        /*011c*/ 	.word	0x000000ff
        /*0120*/ 	.word	0x00000060
        /*0124*/ 	.short	0x0100
        /*0126*/ 	.byte	0x08
	.zero		1


	//   ....[7]....
        /*0128*/ 	.word	0x00000600
        /*012c*/ 	.word	0x000000ff
        /*0130*/ 	.word	0x00000068
        /*0134*/ 	.short	0x0100
        /*0136*/ 	.byte	0x08
	.zero		1


	//   ....[8]....
        /*0138*/ 	.word	0x00000620
        /*013c*/ 	.word	0x000000ff
        /*0140*/ 	.word	0x00000040
        /*0144*/ 	.short	0x0100
        /*0146*/ 	.byte	0x09
	.zero		1


	//   ....[9]....
        /*0148*/ 	.word	0x00000630
        /*014c*/ 	.word	0x000000ff
        /*0150*/ 	.word	0x00000048
        /*0154*/ 	.short	0x0100
        /*0156*/ 	.byte	0x09
	.zero		1


	//   ....[10]....
        /*0158*/ 	.word	0x00000640
        /*015c*/ 	.word	0x000000ff
        /*0160*/ 	.word	0x00000050
        /*0164*/ 	.short	0x0100
        /*0166*/ 	.byte	0x09
	.zero		1


	//   ....[11]....
        /*0168*/ 	.word	0x00000650
        /*016c*/ 	.word	0x000000ff
        /*0170*/ 	.word	0x00000058
        /*0174*/ 	.short	0x0100
        /*0176*/ 	.byte	0x09
	.zero		1


	//   ....[12]....
        /*0178*/ 	.word	0x00001430
        /*017c*/ 	.word	0x0000009f
        /*0180*/ 	.word	0x00000000
        /*0184*/ 	.short	0x010a
        /*0186*/ 	.byte	0x2a
	.zero		1


	//   ....[13]....
        /*0188*/ 	.word	0x000015e0
        /*018c*/ 	.word	0x00000003
        /*0190*/ 	.word	0x00000000
        /*0194*/ 	.short	0x010a
        /*0196*/ 	.byte	0x3f
	.zero		1


	//   ....[14]....
        /*0198*/ 	.word	0x00001640
        /*019c*/ 	.word	0x00000003
        /*01a0*/ 	.word	0x00000000
        /*01a4*/ 	.short	0x010a
        /*01a6*/ 	.byte	0x3f
	.zero		1


	//   ....[15]....
        /*01a8*/ 	.word	0x000019a0
        /*01ac*/ 	.word	0x000000ff
        /*01b0*/ 	.word	0x00000000
        /*01b4*/ 	.short	0x010a
        /*01b6*/ 	.byte	0x04
	.zero		1


	//   ....[16]....
        /*01b8*/ 	.word	0x000019e0
        /*01bc*/ 	.word	0x000000ff
        /*01c0*/ 	.word	0x00000000
        /*01c4*/ 	.short	0x010a
        /*01c6*/ 	.byte	0x04
	.zero		1


	//   ....[17]....
        /*01c8*/ 	.word	0x00001c40
        /*01cc*/ 	.word	0x000000ff
        /*01d0*/ 	.word	0x00000000
        /*01d4*/ 	.short	0x0101
        /*01d6*/ 	.byte	0x04
	.zero		1


	//   ....[18]....
        /*01d8*/ 	.word	0x00001d30
        /*01dc*/ 	.word	0x0000009e
        /*01e0*/ 	.word	0x00000000
        /*01e4*/ 	.short	0x0101
        /*01e6*/ 	.byte	0x2d
	.zero		1


	//   ....[19]....
        /*01e8*/ 	.word	0x00001e00
        /*01ec*/ 	.word	0x000000ff
        /*01f0*/ 	.word	0x00000000
        /*01f4*/ 	.short	0x0101
        /*01f6*/ 	.byte	0x06
	.zero		1


	//   ....[20]....
        /*01f8*/ 	.word	0x00001eb0
        /*01fc*/ 	.word	0x0000009f
        /*0200*/ 	.word	0x00000010
        /*0204*/ 	.short	0x010a
        /*0206*/ 	.byte	0x2a
	.zero		1


	//   ....[21]....
        /*0208*/ 	.word	0x000082f0
        /*020c*/ 	.word	0x000000a0
        /*0210*/ 	.word	0x00000000
        /*0214*/ 	.short	0x0101
        /*0216*/ 	.byte	0x2d
	.zero		1


	//   ....[22]....
        /*0218*/ 	.word	0x00008c50
        /*021c*/ 	.word	0x0000000a
        /*0220*/ 	.word	0x00000018
        /*0224*/ 	.short	0x010a
        /*0226*/ 	.byte	0x3f
	.zero		1


	//   ....[23]....
        /*0228*/ 	.word	0x00008ff0
        /*022c*/ 	.word	0x00000005
        /*0230*/ 	.word	0x00000068
        /*0234*/ 	.short	0x0101
        /*0236*/ 	.byte	0x3f
	.zero		1


	//   ....[24]....
        /*0238*/ 	.word	0x00009770
        /*023c*/ 	.word	0x00000009
        /*0240*/ 	.word	0x00000000
        /*0244*/ 	.short	0x010a
        /*0246*/ 	.byte	0x3f
	.zero		1


	//   ....[25]....
        /*0248*/ 	.word	0x000097f0
        /*024c*/ 	.word	0x00000006
        /*0250*/ 	.word	0x00000000
        /*0254*/ 	.short	0x010a
        /*0256*/ 	.byte	0x3f
	.zero		1


	//   ....[26]....
        /*0258*/ 	.word	0x00009880
        /*025c*/ 	.word	0x00000003
        /*0260*/ 	.word	0x00000000
        /*0264*/ 	.short	0x010a
        /*0266*/ 	.byte	0x3f
	.zero		1


	//   ....[27]....
        /*0268*/ 	.word	0x000098e0
        /*026c*/ 	.word	0x0000009d
        /*0270*/ 	.word	0x00000000
        /*0274*/ 	.short	0x010a
        /*0276*/ 	.byte	0x3f
	.zero		1


	//   ....[28]....
        /*0278*/ 	.word	0x00009930
        /*027c*/ 	.word	0x00000003
        /*0280*/ 	.word	0x00000000
        /*0284*/ 	.short	0x010a
        /*0286*/ 	.byte	0x3f
	.zero		1


	//   ....[29]....
        /*0288*/ 	.word	0x00009990
        /*028c*/ 	.word	0x00000004
        /*0290*/ 	.word	0x00000000
        /*0294*/ 	.short	0x010a
        /*0296*/ 	.byte	0x3f
	.zero		1


	//   ....[30]....
        /*0298*/ 	.word	0x000099e0
        /*029c*/ 	.word	0x0000009d
        /*02a0*/ 	.word	0x00000010
        /*02a4*/ 	.short	0x010a
        /*02a6*/ 	.byte	0x3f
	.zero		1


	//   ....[31]....
        /*02a8*/ 	.word	0x00009ab0
        /*02ac*/ 	.word	0x0000000a
        /*02b0*/ 	.word	0x00000018
        /*02b4*/ 	.short	0x010a
        /*02b6*/ 	.byte	0x3f
	.zero		1


	//   ....[32]....
        /*02b8*/ 	.word	0x00009b80
        /*02bc*/ 	.word	0x00000009
        /*02c0*/ 	.word	0x00000000
        /*02c4*/ 	.short	0x010a
        /*02c6*/ 	.byte	0x3f
	.zero		1


	//   ....[33]....
        /*02c8*/ 	.word	0x00009bd0
        /*02cc*/ 	.word	0x00000006
        /*02d0*/ 	.word	0x00000000
        /*02d4*/ 	.short	0x010a
        /*02d6*/ 	.byte	0x3f
	.zero		1


	//----- nvinfo : EIATTR_NUM_MBARRIERS
	.align		4
.L_37:
        /*02d8*/ 	.byte	0x03, 0x38
        /*02da*/ 	.short	0x000c


	//----- nvinfo : EIATTR_EXIT_INSTR_OFFSETS
	.align		4
        /*02dc*/ 	.byte	0x04, 0x1c
        /*02de*/ 	.short	(.L_39 - .L_38)


	//   ....[0]....
.L_38:
        /*02e0*/ 	.word	0x00001160


	//   ....[1]....
        /*02e4*/ 	.word	0x000011c0


	//   ....[2]....
        /*02e8*/ 	.word	0x00008980


	//   ....[3]....
        /*02ec*/ 	.word	0x000089b0


	//   ....[4]....
        /*02f0*/ 	.word	0x000098d0


	//----- nvinfo : EIATTR_MAX_THREADS
	.align		4
.L_39:
        /*02f4*/ 	.byte	0x04, 0x05
        /*02f6*/ 	.short	(.L_41 - .L_40)
.L_40:
        /*02f8*/ 	.word	0x00000180
        /*02fc*/ 	.word	0x00000001
        /*0300*/ 	.word	0x00000001


	//----- nvinfo : EIATTR_CRS_STACK_SIZE
	.align		4
.L_41:
        /*0304*/ 	.byte	0x04, 0x1e
        /*0306*/ 	.short	(.L_43 - .L_42)
.L_42:
        /*0308*/ 	.word	0x00000000


	//----- nvinfo : EIATTR_CBANK_PARAM_SIZE
	.align		4
.L_43:
        /*030c*/ 	.byte	0x03, 0x19
        /*030e*/ 	.short	0x0470


	//----- nvinfo : EIATTR_PARAM_CBANK
	.align		4
        /*0310*/ 	.byte	0x04, 0x0a
        /*0312*/ 	.short	(.L_45 - .L_44)
	.align		4
.L_44:
        /*0314*/ 	.word	index@(.nv.constant0._ZN7cutlass13device_kernelINS_4gemm6kernel13GemmUniversalIN4cute5tupleIJiiiiEEENS1_10collective13CollectiveMmaINS1_34MainloopSm90TmaGmmaWarpSpecializedILi3ENS5_IJNS4_1CILi1EEESB_SB_EEENS1_32KernelTmaWarpSpecializedPingpongEEENS5_IJNSA_ILi64EEENSA_ILi256EEENSA_ILi128EEEEEEaNS5_IJlSB_lEEEaSJ_NS4_8TiledMMAINS4_8MMA_AtomIJNS4_4SM904GMMA27MMA_64x256x32_S32S8S8_SS_TNEEEENS4_6LayoutISC_NS5_IJNSA_ILi0EEESR_SR_EEEEENS5_IJNS4_10UnderscoreESU_SU_EEEEENS4_13SM90_TMA_LOADENS4_14ComposedLayoutINS4_7SwizzleILi3ELi4ELi3EEENS4_18smem_ptr_flag_bitsILi8EEENSQ_INS5_IJNSA_ILi8EEESH_EEENS5_IJSH_SB_EEEEEEEvNS4_8identityESX_S17_vS18_EENS_8epilogue10collective6detail29Sm90TmaWarpSpecializedAdapterINS1B_15DefaultEpilogueIaSJ_SJ_NS1A_6thread17LinearCombinationIaLi1EiiLNS1F_9ScaleType4KindE0ELNS_15FloatRoundStyleE2EaEENS1_15EpilogueDefaultEEEEEvvEEEEvNT_6ParamsE)
        /*0318*/ 	.short	0x0210
        /*031a*/ 	.short	0x0470


	//----- nvinfo : EIATTR_SW_WAR
	.align		4
.L_45:
        /*031c*/ 	.byte	0x04, 0x36
        /*031e*/ 	.short	(.L_47 - .L_46)
.L_46:
        /*0320*/ 	.word	0x00000008
.L_47:


//--------------------- .nv.callgraph             --------------------------
	.section	.nv.callgraph,"",@"SHT_CUDA_CALLGRAPH"
	.align	4
	.sectionentsize	8
	.align		4
        /*0000*/ 	.word	0x00000000
	.align		4
        /*0004*/ 	.word	0xffffffff
	.align		4
        /*0008*/ 	.word	index@(_ZN7cutlass13device_kernelINS_4gemm6kernel13GemmUniversalIN4cute5tupleIJiiiiEEENS1_10collective13CollectiveMmaINS1_34MainloopSm90TmaGmmaWarpSpecializedILi3ENS5_IJNS4_1CILi1EEESB_SB_EEENS1_32KernelTmaWarpSpecializedPingpongEEENS5_IJNSA_ILi64EEENSA_ILi256EEENSA_ILi128EEEEEEaNS5_IJlSB_lEEEaSJ_NS4_8TiledMMAINS4_8MMA_AtomIJNS4_4SM904GMMA27MMA_64x256x32_S32S8S8_SS_TNEEEENS4_6LayoutISC_NS5_IJNSA_ILi0EEESR_SR_EEEEENS5_IJNS4_10UnderscoreESU_SU_EEEEENS4_13SM90_TMA_LOADENS4_14ComposedLayoutINS4_7SwizzleILi3ELi4ELi3EEENS4_18smem_ptr_flag_bitsILi8EEENSQ_INS5_IJNSA_ILi8EEESH_EEENS5_IJSH_SB_EEEEEEEvNS4_8identityESX_S17_vS18_EENS_8epilogue10collective6detail29Sm90TmaWarpSpecializedAdapterINS1B_15DefaultEpilogueIaSJ_SJ_NS1A_6thread17LinearCombinationIaLi1EiiLNS1F_9ScaleType4KindE0ELNS_15FloatRoundStyleE2EaEENS1_15EpilogueDefaultEEEEEvvEEEEvNT_6ParamsE)
	.align		4
        /*000c*/ 	.word	index@(__assertfail)
	.align		4
        /*0010*/ 	.word	0x00000000
	.align		4
        /*0014*/ 	.word	0xfffffffe
	.align		4
        /*0018*/ 	.word	0x00000000
	.align		4
        /*001c*/ 	.word	0xfffffffd
	.align		4
        /*0020*/ 	.word	0x00000000
	.align		4
        /*0024*/ 	.word	0xfffffffc


//--------------------- .nv.constant4             --------------------------
	.section	.nv.constant4,"a",@progbits
	.align	8
	.align		8
.nv.constant4:
        /*0000*/ 	.dword	__assertfail
	.align		8
        /*0008*/ 	.dword	__unnamed_1
	.align		8
        /*0010*/ 	.dword	_ZN39_INTERNAL_6165acaa_4_k_cu_e60878a8_43184cuda3std3__45__cpo5beginE
	.align		8
        /*0018*/ 	.dword	_ZN39_INTERNAL_6165acaa_4_k_cu_e60878a8_43184cuda3std3__45__cpo3endE
	.align		8
        /*0020*/ 	.dword	_ZN39_INTERNAL_6165acaa_4_k_cu_e60878a8_43184cuda3std3__45__cpo6cbeginE
	.align		8
        /*0028*/ 	.dword	_ZN39_INTERNAL_6165acaa_4_k_cu_e60878a8_43184cuda3std3__45__cpo4cendE
	.align		8
        /*0030*/ 	.dword	_ZN39_INTERNAL_6165acaa_4_k_cu_e60878a8_43184cuda3std3__441_GLOBAL__N__6165acaa_4_k_cu_e60878a8_43186ignoreE
	.align		8
        /*0038*/ 	.dword	_ZN39_INTERNAL_6165acaa_4_k_cu_e60878a8_43184cuda3std3__419piecewise_constructE
	.align		8
        /*0040*/ 	.dword	_ZN39_INTERNAL_6165acaa_4_k_cu_e60878a8_43184cuda3std3__48in_placeE
	.align		8
        /*0048*/ 	.dword	_ZN39_INTERNAL_6165acaa_4_k_cu_e60878a8_43184cuda3std6ranges3__45__cpo4swapE
	.align		8
        /*0050*/ 	.dword	_ZN39_INTERNAL_6165acaa_4_k_cu_e60878a8_43184cuda3std6ranges3__45__cpo9iter_moveE
	.align		8
        /*0058*/ 	.dword	_ZN39_INTERNAL_6165acaa_4_k_cu_e60878a8_43184cute7productE
	.align		8
        /*0060*/ 	.dword	_ZN39_INTERNAL_6165acaa_4_k_cu_e60878a8_43184cute1_E
	.align		8
        /*0068*/ 	.dword	$str$22
	.align		8
        /*0070*/ 	.dword	$str$23


//--------------------- .text._ZN7cutlass13device_kernelINS_4gemm6kernel13GemmUniversalIN4cute5tupleIJiiiiEEENS1_10collective13CollectiveMmaINS1_34MainloopSm90TmaGmmaWarpSpecializedILi3ENS5_IJNS4_1CILi1EEESB_SB_EEENS1_32KernelTmaWarpSpecializedPingpongEEENS5_IJNSA_ILi64EEENSA_ILi256EEENSA_ILi128EEEEEEaNS5_IJlSB_lEEEaSJ_NS4_8TiledMMAINS4_8MMA_AtomIJNS4_4SM904GMMA27MMA_64x256x32_S32S8S8_SS_TNEEEENS4_6LayoutISC_NS5_IJNSA_ILi0EEESR_SR_EEEEENS5_IJNS4_10UnderscoreESU_SU_EEEEENS4_13SM90_TMA_LOADENS4_14ComposedLayoutINS4_7SwizzleILi3ELi4ELi3EEENS4_18smem_ptr_flag_bitsILi8EEENSQ_INS5_IJNSA_ILi8EEESH_EEENS5_IJSH_SB_EEEEEEEvNS4_8identityESX_S17_vS18_EENS_8epilogue10collective6detail29Sm90TmaWarpSpecializedAdapterINS1B_15DefaultEpilogueIaSJ_SJ_NS1A_6thread17LinearCombinationIaLi1EiiLNS1F_9ScaleType4KindE0ELNS_15FloatRoundStyleE2EaEENS1_15EpilogueDefaultEEEEEvvEEEEvNT_6ParamsE --------------------------
	.section	.text._ZN7cutlass13device_kernelINS_4gemm6kernel13GemmUniversalIN4cute5tupleIJiiiiEEENS1_10collective13CollectiveMmaINS1_34MainloopSm90TmaGmmaWarpSpecializedILi3ENS5_IJNS4_1CILi1EEESB_SB_EEENS1_32KernelTmaWarpSpecializedPingpongEEENS5_IJNSA_ILi64EEENSA_ILi256EEENSA_ILi128EEEEEEaNS5_IJlSB_lEEEaSJ_NS4_8TiledMMAINS4_8MMA_AtomIJNS4_4SM904GMMA27MMA_64x256x32_S32S8S8_SS_TNEEEENS4_6LayoutISC_NS5_IJNSA_ILi0EEESR_SR_EEEEENS5_IJNS4_10UnderscoreESU_SU_EEEEENS4_13SM90_TMA_LOADENS4_14ComposedLayoutINS4_7SwizzleILi3ELi4ELi3EEENS4_18smem_ptr_flag_bitsILi8EEENSQ_INS5_IJNSA_ILi8EEESH_EEENS5_IJSH_SB_EEEEEEEvNS4_8identityESX_S17_vS18_EENS_8epilogue10collective6detail29Sm90TmaWarpSpecializedAdapterINS1B_15DefaultEpilogueIaSJ_SJ_NS1A_6thread17LinearCombinationIaLi1EiiLNS1F_9ScaleType4KindE0ELNS_15FloatRoundStyleE2EaEENS1_15EpilogueDefaultEEEEEvvEEEEvNT_6ParamsE,"ax",@progbits
	.align	128
.text._ZN7cutlass13device_kernelINS_4gemm6kernel13GemmUniversalIN4cute5tupleIJiiiiEEENS1_10collective13CollectiveMmaINS1_34MainloopSm90TmaGmmaWarpSpecializedILi3ENS5_IJNS4_1CILi1EEESB_SB_EEENS1_32KernelTmaWarpSpecializedPingpongEEENS5_IJNSA_ILi64EEENSA_ILi256EEENSA_ILi128EEEEEEaNS5_IJlSB_lEEEaSJ_NS4_8TiledMMAINS4_8MMA_AtomIJNS4_4SM904GMMA27MMA_64x256x32_S32S8S8_SS_TNEEEENS4_6LayoutISC_NS5_IJNSA_ILi0EEESR_SR_EEEEENS5_IJNS4_10UnderscoreESU_SU_EEEEENS4_13SM90_TMA_LOADENS4_14ComposedLayoutINS4_7SwizzleILi3ELi4ELi3EEENS4_18smem_ptr_flag_bitsILi8EEENSQ_INS5_IJNSA_ILi8EEESH_EEENS5_IJSH_SB_EEEEEEEvNS4_8identityESX_S17_vS18_EENS_8epilogue10collective6detail29Sm90TmaWarpSpecializedAdapterINS1B_15DefaultEpilogueIaSJ_SJ_NS1A_6thread17LinearCombinationIaLi1EiiLNS1F_9ScaleType4KindE0ELNS_15FloatRoundStyleE2EaEENS1_15EpilogueDefaultEEEEEvvEEEEvNT_6ParamsE:
        .type           _ZN7cutlass13device_kernelINS_4gemm6kernel13GemmUniversalIN4cute5tupleIJiiiiEEENS1_10collective13CollectiveMmaINS1_34MainloopSm90TmaGmmaWarpSpecializedILi3ENS5_IJNS4_1CILi1EEESB_SB_EEENS1_32KernelTmaWarpSpecializedPingpongEEENS5_IJNSA_ILi64EEENSA_ILi256EEENSA_ILi128EEEEEEaNS5_IJlSB_lEEEaSJ_NS4_8TiledMMAINS4_8MMA_AtomIJNS4_4SM904GMMA27MMA_64x256x32_S32S8S8_SS_TNEEEENS4_6LayoutISC_NS5_IJNSA_ILi0EEESR_SR_EEEEENS5_IJNS4_10UnderscoreESU_SU_EEEEENS4_13SM90_TMA_LOADENS4_14ComposedLayoutINS4_7SwizzleILi3ELi4ELi3EEENS4_18smem_ptr_flag_bitsILi8EEENSQ_INS5_IJNSA_ILi8EEESH_EEENS5_IJSH_SB_EEEEEEEvNS4_8identityESX_S17_vS18_EENS_8epilogue10collective6detail29Sm90TmaWarpSpecializedAdapterINS1B_15DefaultEpilogueIaSJ_SJ_NS1A_6thread17LinearCombinationIaLi1EiiLNS1F_9ScaleType4KindE0ELNS_15FloatRoundStyleE2EaEENS1_15EpilogueDefaultEEEEEvvEEEEvNT_6ParamsE,@function
        .size           _ZN7cutlass13device_kernelINS_4gemm6kernel13GemmUniversalIN4cute5tupleIJiiiiEEENS1_10collective13CollectiveMmaINS1_34MainloopSm90TmaGmmaWarpSpecializedILi3ENS5_IJNS4_1CILi1EEESB_SB_EEENS1_32KernelTmaWarpSpecializedPingpongEEENS5_IJNSA_ILi64EEENSA_ILi256EEENSA_ILi128EEEEEEaNS5_IJlSB_lEEEaSJ_NS4_8TiledMMAINS4_8MMA_AtomIJNS4_4SM904GMMA27MMA_64x256x32_S32S8S8_SS_TNEEEENS4_6LayoutISC_NS5_IJNSA_ILi0EEESR_SR_EEEEENS5_IJNS4_10UnderscoreESU_SU_EEEEENS4_13SM90_TMA_LOADENS4_14ComposedLayoutINS4_7SwizzleILi3ELi4ELi3EEENS4_18smem_ptr_flag_bitsILi8EEENSQ_INS5_IJNSA_ILi8EEESH_EEENS5_IJSH_SB_EEEEEEEvNS4_8identityESX_S17_vS18_EENS_8epilogue10collective6detail29Sm90TmaWarpSpecializedAdapterINS1B_15DefaultEpilogueIaSJ_SJ_NS1A_6thread17LinearCombinationIaLi1EiiLNS1F_9ScaleType4KindE0ELNS_15FloatRoundStyleE2EaEENS1_15EpilogueDefaultEEEEEvvEEEEvNT_6ParamsE,(.L_x_327 - _ZN7cutlass13device_kernelINS_4gemm6kernel13GemmUniversalIN4cute5tupleIJiiiiEEENS1_10collective13CollectiveMmaINS1_34MainloopSm90TmaGmmaWarpSpecializedILi3ENS5_IJNS4_1CILi1EEESB_SB_EEENS1_32KernelTmaWarpSpecializedPingpongEEENS5_IJNSA_ILi64EEENSA_ILi256EEENSA_ILi128EEEEEEaNS5_IJlSB_lEEEaSJ_NS4_8TiledMMAINS4_8MMA_AtomIJNS4_4SM904GMMA27MMA_64x256x32_S32S8S8_SS_TNEEEENS4_6LayoutISC_NS5_IJNSA_ILi0EEESR_SR_EEEEENS5_IJNS4_10UnderscoreESU_SU_EEEEENS4_13SM90_TMA_LOADENS4_14ComposedLayoutINS4_7SwizzleILi3ELi4ELi3EEENS4_18smem_ptr_flag_bitsILi8EEENSQ_INS5_IJNSA_ILi8EEESH_EEENS5_IJSH_SB_EEEEEEEvNS4_8identityESX_S17_vS18_EENS_8epilogue10collective6detail29Sm90TmaWarpSpecializedAdapterINS1B_15DefaultEpilogueIaSJ_SJ_NS1A_6thread17LinearCombinationIaLi1EiiLNS1F_9ScaleType4KindE0ELNS_15FloatRoundStyleE2EaEENS1_15EpilogueDefaultEEEEEvvEEEEvNT_6ParamsE)
        .other          _ZN7cutlass13device_kernelINS_4gemm6kernel13GemmUniversalIN4cute5tupleIJiiiiEEENS1_10collective13CollectiveMmaINS1_34MainloopSm90TmaGmmaWarpSpecializedILi3ENS5_IJNS4_1CILi1EEESB_SB_EEENS1_32KernelTmaWarpSpecializedPingpongEEENS5_IJNSA_ILi64EEENSA_ILi256EEENSA_ILi128EEEEEEaNS5_IJlSB_lEEEaSJ_NS4_8TiledMMAINS4_8MMA_AtomIJNS4_4SM904GMMA27MMA_64x256x32_S32S8S8_SS_TNEEEENS4_6LayoutISC_NS5_IJNSA_ILi0EEESR_SR_EEEEENS5_IJNS4_10UnderscoreESU_SU_EEEEENS4_13SM90_TMA_LOADENS4_14ComposedLayoutINS4_7SwizzleILi3ELi4ELi3EEENS4_18smem_ptr_flag_bitsILi8EEENSQ_INS5_IJNSA_ILi8EEESH_EEENS5_IJSH_SB_EEEEEEEvNS4_8identityESX_S17_vS18_EENS_8epilogue10collective6detail29Sm90TmaWarpSpecializedAdapterINS1B_15DefaultEpilogueIaSJ_SJ_NS1A_6thread17LinearCombinationIaLi1EiiLNS1F_9ScaleType4KindE0ELNS_15FloatRoundStyleE2EaEENS1_15EpilogueDefaultEEEEEvvEEEEvNT_6ParamsE,@"STO_CUDA_ENTRY STV_DEFAULT"
_ZN7cutlass13device_kernelINS_4gemm6kernel13GemmUniversalIN4cute5tupleIJiiiiEEENS1_10collective13CollectiveMmaINS1_34MainloopSm90TmaGmmaWarpSpecializedILi3ENS5_IJNS4_1CILi1EEESB_SB_EEENS1_32KernelTmaWarpSpecializedPingpongEEENS5_IJNSA_ILi64EEENSA_ILi256EEENSA_ILi128EEEEEEaNS5_IJlSB_lEEEaSJ_NS4_8TiledMMAINS4_8MMA_AtomIJNS4_4SM904GMMA27MMA_64x256x32_S32S8S8_SS_TNEEEENS4_6LayoutISC_NS5_IJNSA_ILi0EEESR_SR_EEEEENS5_IJNS4_10UnderscoreESU_SU_EEEEENS4_13SM90_TMA_LOADENS4_14ComposedLayoutINS4_7SwizzleILi3ELi4ELi3EEENS4_18smem_ptr_flag_bitsILi8EEENSQ_INS5_IJNSA_ILi8EEESH_EEENS5_IJSH_SB_EEEEEEEvNS4_8identityESX_S17_vS18_EENS_8epilogue10collective6detail29Sm90TmaWarpSpecializedAdapterINS1B_15DefaultEpilogueIaSJ_SJ_NS1A_6thread17LinearCombinationIaLi1EiiLNS1F_9ScaleType4KindE0ELNS_15FloatRoundStyleE2EaEENS1_15EpilogueDefaultEEEEEvvEEEEvNT_6ParamsE:
[----:B------:R-:W0:Y:S02]  /*0000*/  LDC R1, c[0x0][0x28] ;  /* 0x00000a00ff017b82 */ /* 0x000e240000000800 */
[----:B0-----:R-:W-:Y:S01]  /*0010*/  VIADD R1, R1, 0xfffffff8 ;  /* 0xfffffff801017836 */ /* 0x001fe20000000000 */
[----:B------:R-:W0:Y:S01]  /*0020*/  S2R R4, SR_TID.X ;  /* 0x0000000000047919 */ /* 0x000e220000002100 */
[----:B------:R-:W-:Y:S01]  /*0030*/  ELECT P0, URZ, PT ;  /* 0x00000000003f782f */ /* 0x000fe20003800000 */
[----:B------:R-:W-:Y:S01]  /*0040*/  BSSY B0, `(.L_x_0) ;  /* 0x000000f000007945 */ /* 0x000fe20003800000 */
[--C-:B0-----:R-:W-:Y:S02]  /*0050*/  SHF.R.U32.HI R0, RZ, 0x5, R4.reuse ;  /* 0x00000005ff007819 */ /* 0x101fe40000011604 */
[----:B------:R-:W-:-:S03]  /*0060*/  SHF.R.U32.HI R5, RZ, 0x7, R4 ;  /* 0x00000007ff057819 */ /* 0x000fc60000011604 */
[----:B------:R-:W0:Y:S04]  /*0070*/  SHFL.IDX PT, R2, R0, RZ, 0x1f ;  /* 0x00001fff00027589 */ /* 0x000e2800000e0000 */
[----:B------:R1:W2:Y:S01]  /*0080*/  SHFL.IDX PT, R8, R5, RZ, 0x1f ;  /* 0x00001fff05087589 */ /* 0x0002a200000e0000 */
[----:B0-----:R-:W-:-:S13]  /*0090*/  ISETP.NE.OR P0, PT, R2, RZ, !P0 ;  /* 0x000000ff0200720c */ /* 0x001fda0004705670 */
[----:B-12---:R-:W-:Y:S05]  /*00a0*/  @P0 BRA `(.L_x_1) ;  /* 0x0000000000200947 */ /* 0x006fea0003800000 */
[----:B------:R-:W-:Y:S02]  /*00b0*/  ULDC.64 UR4, c[0x0][0x198] ;  /* 0x0000660000047ab9 */ /* 0x000fe40000000a00 */
[----:B------:R-:W-:Y:S02]  /*00c0*/  UIADD3 UR6, UP0, UR4, 0xf0, URZ ;  /* 0x000000f004067890 */ /* 0x000fe4000ff1e03f */
[----:B------:R-:W-:Y:S02]  /*00d0*/  UIADD3 UR4, UP1, UR4, 0x1f0, URZ ;  /* 0x000001f004047890 */ /* 0x000fe4000ff3e03f */
[----:B------:R-:W-:Y:S02]  /*00e0*/  UIADD3.X UR7, URZ, UR5, URZ, UP0, !UPT ;  /* 0x000000053f077290 */ /* 0x000fe400087fe43f */
[----:B------:R-:W-:-:S07]  /*00f0*/  UIADD3.X UR5, URZ, UR5, URZ, UP1, !UPT ;  /* 0x000000053f057290 */ /* 0x000fce0008ffe43f */
[----:B------:R0:W-:Y:S02]  /*0100*/  UTMACCTL.PF [UR6] ;  /* 0x00000000060079b9 */ /* 0x0001e40008040000 */
[----:B------:R0:W-:Y:S02]  /*0110*/  UTMACCTL.PF [UR4] ;  /* 0x00000000040079b9 */ /* 0x0001e40008040000 */
[----:B0-----:R-:W-:Y:S01]  /*0120*/  NOP ;  /* 0x0000000000007918 */ /* 0x001fe20000000000 */
.L_x_1:
[----:B------:R-:W-:Y:S05]  /*0130*/  BSYNC B0 ;  /* 0x0000000000007941 */ /* 0x000fea0003800000 */
.L_x_0:
[----:B------:R-:W0:Y:S02]  /*0140*/  SHFL.IDX PT, R3, R0, RZ, 0x1f ;  /* 0x00001fff00037589 */ /* 0x000e2400000e0000 */
[----:B0-----:R-:W-:-:S13]  /*0150*/  ISETP.NE.AND P0, PT, R3, RZ, PT ;  /* 0x000000ff0300720c */ /* 0x001fda0003f05270 */
[----:B------:R-:W-:Y:S05]  /*0160*/  @P0 BRA `(.L_x_2) ;  /* 0x0000000000500947 */ /* 0x000fea0003800000 */
[----:B------:R-:W0:Y:S01]  /*0170*/  S2UR UR8, SR_CgaCtaId ;  /* 0x00000000000879c3 */ /* 0x000e220000008800 */
[----:B------:R-:W-:Y:S01]  /*0180*/  UMOV UR4, 0x400 ;  /* 0x0000040000047882 */ /* 0x000fe20000000000 */
[----:B------:R-:W-:Y:S01]  /*0190*/  UMOV UR5, 0x1 ;  /* 0x0000000100057882 */ /* 0x000fe20000000000 */
[----:B------:R-:W-:Y:S01]  /*01a0*/  UMOV UR6, 0x80 ;  /* 0x0000008000067882 */ /* 0x000fe20000000000 */
[----:B------:R-:W-:Y:S01]  /*01b0*/  ELECT P0, URZ, PT ;  /* 0x00000000003f782f */ /* 0x000fe20003800000 */
[----:B------:R-:W-:-:S04]  /*01c0*/  UIADD3 UR6, -UR6, 0x100000, URZ ;  /* 0x0010000006067890 */ /* 0x000fc8000fffe13f */
[----:B------:R-:W-:Y:S02]  /*01d0*/  USHF.L.U32 UR7, UR6, 0xb, URZ ;  /* 0x0000000b06077899 */ /* 0x000fe4000800063f */
[----:B------:R-:W-:Y:S02]  /*01e0*/  USHF.L.U32 UR6, UR6, 0x1, URZ ;  /* 0x0000000106067899 */ /* 0x000fe4000800063f */
[----:B0-----:R-:W-:Y:S02]  /*01f0*/  ULEA UR8, UR8, UR4, 0x18 ;  /* 0x0000000408087291 */ /* 0x001fe4000f8ec03f */
[----:B------:R-:W-:-:S04]  /*0200*/  UIADD3 UR4, -UR5, 0x100000, URZ ;  /* 0x0010000005047890 */ /* 0x000fc8000fffe13f */
[----:B------:R-:W-:Y:S02]  /*0210*/  USHF.L.U32 UR5, UR4, 0xb, URZ ;  /* 0x0000000b04057899 */ /* 0x000fe4000800063f */
[----:B------:R-:W-:Y:S01]  /*0220*/  USHF.L.U32 UR4, UR4, 0x1, URZ ;  /* 0x0000000104047899 */ /* 0x000fe2000800063f */
[----:B------:R-:W0:Y:S11]  /*0230*/  FENCE.VIEW.ASYNC.S ;  /* 0x00000000000073c6 */ /* 0x000e360000000000 */
[----:B0-----:R0:W1:Y:S01]  /*0240*/  SYNCS.EXCH.64 URZ, [UR8], UR4 ;  /* 0x00000004083f75b2 */ /* 0x0010620008000100 */
[----:B------:R0:W2:Y:S01]  /*0250*/  SYNCS.EXCH.64 URZ, [UR8+0x18], UR6 ;  /* 0x00001806083f75b2 */ /* 0x0000a20008000100 */
[----:B------:R0:W3:Y:S01]  /*0260*/  SYNCS.EXCH.64 URZ, [UR8+0x8], UR4 ;  /* 0x00000804083f75b2 */ /* 0x0000e20008000100 */
[----:B------:R0:W4:Y:S01]  /*0270*/  SYNCS.EXCH.64 URZ, [UR8+0x20], UR6 ;  /* 0x00002006083f75b2 */ /* 0x0001220008000100 */
[----:B------:R0:W0:Y:S01]  /*0280*/  SYNCS.EXCH.64 URZ, [UR8+0x10], UR4 ;  /* 0x00001004083f75b2 */ /* 0x0000220008000100 */
[----:B------:R0:W0:Y:S01]  /*0290*/  SYNCS.EXCH.64 URZ, [UR8+0x28], UR6 ;  /* 0x00002806083f75b2 */ /* 0x0000220008000100 */
[----:B------:R-:W-:Y:S01]  /*02a0*/  NOP ;  /* 0x0000000000007918 */ /* 0x000fe20000000000 */
.L_x_2:
[----:B------:R-:W5:Y:S01]  /*02b0*/  SHFL.IDX PT, R6, R0, RZ, 0x1f ;  /* 0x00001fff00067589 */ /* 0x000f6200000e0000 */
[----:B------:R-:W-:Y:S01]  /*02c0*/  ELECT P0, URZ, PT ;  /* 0x00000000003f782f */ /* 0x000fe20003800000 */
[----:B------:R-:W-:Y:S01]  /*02d0*/  NOP ;  /* 0x0000000000007918 */ /* 0x000fe20000000000 */
[----:B------:R-:W-:Y:S01]  /*02e0*/  ELECT P1, URZ, PT ;  /* 0x00000000003f782f */ /* 0x000fe20003820000 */
[----:B------:R-:W1:Y:S01]  /*02f0*/  SHFL.IDX PT, R3, R0, RZ, 0x1f ;  /* 0x00001fff00037589 */ /* 0x000e6200000e0000 */
[----:B0-----:R-:W-:Y:S01]  /*0300*/  UMOV UR4, 0x20 ;  /* 0x0000002000047882 */ /* 0x001fe20000000000 */
[----:B------:R-:W-:Y:S01]  /*0310*/  UMOV UR11, 0x80 ;  /* 0x00000080000b7882 */ /* 0x000fe20000000000 */
[----:B------:R-:W-:Y:S01]  /*0320*/  NOP ;  /* 0x0000000000007918 */ /* 0x000fe20000000000 */
[C---:B------:R-:W-:Y:S01]  /*0330*/  VIADD R33, R8.reuse, 0xffffffff ;  /* 0xffffffff08217836 */ /* 0x040fe20000000000 */
[----:B------:R-:W0:Y:S01]  /*0340*/  SHFL.IDX PT, R5, R5, RZ, 0x1f ;  /* 0x00001fff05057589 */ /* 0x000e2200000e0000 */
[----:B------:R-:W-:Y:S01]  /*0350*/  ULDC.64 UR36, c[0x0][0x208] ;  /* 0x0000820000247ab9 */ /* 0x000fe20000000a00 */
[----:B------:R-:W-:-:S02]  /*0360*/  ISETP.NE.AND P2, PT, R8, RZ, PT ;  /* 0x000000ff0800720c */ /* 0x000fc40003f45270 */
[----:B------:R-:W-:Y:S02]  /*0370*/  ISETP.GE.U32.AND P3, PT, R33, 0x2, PT ;  /* 0x000000022100780c */ /* 0x000fe40003f66070 */
[----:B-----5:R-:W-:Y:S02]  /*0380*/  ISETP.NE.OR P0, PT, R6, RZ, !P0 ;  /* 0x000000ff0600720c */ /* 0x020fe40004705670 */
[----:B-1----:R-:W-:Y:S02]  /*0390*/  ISETP.NE.OR P1, PT, R3, RZ, !P1 ;  /* 0x000000ff0300720c */ /* 0x002fe40004f25670 */
[----:B------:R-:W-:-:S04]  /*03a0*/  SHF.R.S32.HI R3, RZ, 0x1f, R2 ;  /* 0x0000001fff037819 */ /* 0x000fc80000011402 */
[----:B------:R-:W-:-:S05]  /*03b0*/  LEA.HI R3, R3, R2, RZ, 0x2 ;  /* 0x0000000203037211 */ /* 0x000fca00078f10ff */
[----:B------:R-:W-:Y:S01]  /*03c0*/  VOTEU.ALL UP0, P0 ;  /* 0x00000000003f7886 */ /* 0x000fe20000000000 */
[----:B------:R-:W-:Y:S01]  /*03d0*/  LOP3.LUT R3, R3, 0xfffffffc, RZ, 0xc0, !PT ;  /* 0xfffffffc03037812 */ /* 0x000fe200078ec0ff */
[----:B------:R-:W-:-:S03]  /*03e0*/  VOTEU.ALL UP1, P1 ;  /* 0x00000000003f7886 */ /* 0x000fc60000820000 */
[----:B------:R-:W1:Y:S01]  /*03f0*/  @!UP0 S2UR UR7, SR_CgaCtaId ;  /* 0x00000000000789c3 */ /* 0x000e620000008800 */
[----:B------:R-:W-:Y:S01]  /*0400*/  @!UP0 UMOV UR6, 0x400 ;  /* 0x0000040000068882 */ /* 0x000fe20000000000 */
[----:B------:R-:W-:-:S04]  /*0410*/  @!UP0 UIADD3 UR4, -UR4, 0x100000, URZ ;  /* 0x0010000004048890 */ /* 0x000fc8000fffe13f */
[----:B------:R-:W-:Y:S02]  /*0420*/  @!UP0 USHF.L.U32 UR5, UR4, 0xb, URZ ;  /* 0x0000000b04058899 */ /* 0x000fe4000800063f */
[----:B------:R-:W-:Y:S01]  /*0430*/  @!UP0 USHF.L.U32 UR4, UR4, 0x1, URZ ;  /* 0x0000000104048899 */ /* 0x000fe2000800063f */
[----:B------:R-:W-:Y:S01]  /*0440*/  IMAD.IADD R0, R2, 0x1, -R3 ;  /* 0x0000000102007824 */ /* 0x000fe200078e0a03 */
[----:B------:R-:W-:Y:S01]  /*0450*/  @!UP1 UMOV UR9, 0x400 ;  /* 0x0000040000099882 */ /* 0x000fe20000000000 */
[----:B------:R-:W-:Y:S01]  /*0460*/  VOTEU.ALL UP2, P1 ;  /* 0x00000000003f7886 */ /* 0x000fe20000840000 */
[----:B------:R-:W-:Y:S01]  /*0470*/  VOTEU.ALL UP3, P1 ;  /* 0x00000000003f7886 */ /* 0x000fe20000860000 */
[----:B------:R-:W-:Y:S01]  /*0480*/  VOTEU.ALL UP4, P1 ;  /* 0x00000000003f7886 */ /* 0x000fe20000880000 */
[----:B------:R-:W5:Y:S01]  /*0490*/  @!UP1 S2UR UR10, SR_CgaCtaId ;  /* 0x00000000000a99c3 */ /* 0x000f620000008800 */
[----:B------:R-:W-:Y:S01]  /*04a0*/  VOTEU.ALL UP5, P1 ;  /* 0x00000000003f7886 */ /* 0x000fe200008a0000 */
[----:B------:R-:W-:-:S04]  /*04b0*/  SHF.R.S32.HI R3, RZ, 0x1f, R4 ;  /* 0x0000001fff037819 */ /* 0x000fc80000011404 */
[----:B------:R-:W-:-:S04]  /*04c0*/  LEA.HI R3, R3, R4, RZ, 0x7 ;  /* 0x0000000403037211 */ /* 0x000fc800078f38ff */
[----:B------:R-:W-:-:S05]  /*04d0*/  LOP3.LUT R3, R3, 0xffffff80, RZ, 0xc0, !PT ;  /* 0xffffff8003037812 */ /* 0x000fca00078ec0ff */
[----:B------:R-:W-:Y:S01]  /*04e0*/  IMAD.IADD R3, R4, 0x1, -R3 ;  /* 0x0000000104037824 */ /* 0x000fe200078e0a03 */
[----:B-1----:R-:W-:Y:S02]  /*04f0*/  @!UP0 ULEA UR8, UR7, UR6, 0x18 ;  /* 0x0000000607088291 */ /* 0x002fe4000f8ec03f */
[----:B------:R-:W-:-:S04]  /*0500*/  @!UP1 UIADD3 UR6, -UR11, 0x100000, URZ ;  /* 0x001000000b069890 */ /* 0x000fc8000fffe13f */
[----:B------:R-:W-:Y:S02]  /*0510*/  @!UP1 USHF.L.U32 UR7, UR6, 0xb, URZ ;  /* 0x0000000b06079899 */ /* 0x000fe4000800063f */
[----:B------:R-:W-:Y:S01]  /*0520*/  @!UP1 USHF.L.U32 UR6, UR6, 0x1, URZ ;  /* 0x0000000106069899 */ /* 0x000fe2000800063f */
[----:B------:R-:W-:Y:S01]  /*0530*/  VOTEU.ALL UP0, P0 ;  /* 0x00000000003f7886 */ /* 0x000fe20000000000 */
[----:B-----5:R-:W-:Y:S01]  /*0540*/  @!UP1 ULEA UR9, UR10, UR9, 0x18 ;  /* 0x000000090a099291 */ /* 0x020fe2000f8ec03f */
[----:B------:R-:W-:Y:S02]  /*0550*/  VOTEU.ALL UP1, P0 ;  /* 0x00000000003f7886 */ /* 0x000fe40000020000 */
[----:B------:R-:W-:Y:S01]  /*0560*/  ULDC.64 UR10, c[0x0][0x598] ;  /* 0x00016600000a7ab9 */ /* 0x000fe20000000a00 */
[----:B------:R-:W-:Y:S01]  /*0570*/  ISETP.NE.AND P0, PT, R0, 0x3, PT ;  /* 0x000000030000780c */ /* 0x000fe20003f05270 */
[----:B------:R-:W1:Y:S02]  /*0580*/  FENCE.VIEW.ASYNC.S ;  /* 0x00000000000073c6 */ /* 0x000e640000000000 */
[----:B-1----:R1:W2:Y:S01]  /*0590*/  @!UP0 SYNCS.EXCH.64 URZ, [UR8+0x60], UR4 ;  /* 0x00006004083f85b2 */ /* 0x0022a20008000100 */
[----:B------:R-:W-:-:S02]  /*05a0*/  ISETP.NE.U32.AND P1, PT, RZ, UR10, PT ;  /* 0x0000000aff007c0c */ /* 0x000fc4000bf25070 */
[----:B------:R-:W-:Y:S02]  /*05b0*/  ISETP.EQ.OR P0, PT, R0, RZ, !P0 ;  /* 0x000000ff0000720c */ /* 0x000fe40004702670 */
[----:B------:R-:W-:Y:S02]  /*05c0*/  ISETP.NE.AND.EX P1, PT, RZ, UR11, PT, P1 ;  /* 0x0000000bff007c0c */ /* 0x000fe4000bf25310 */
[----:B------:R-:W-:-:S04]  /*05d0*/  ISETP.EQ.AND P0, PT, R8, RZ, P0 ;  /* 0x000000ff0800720c */ /* 0x000fc80000702270 */
[----:B------:R-:W-:-:S04]  /*05e0*/  SEL R16, RZ, 0x1, !P0 ;  /* 0x00000001ff107807 */ /* 0x000fc80004000000 */
[----:B------:R-:W-:Y:S01]  /*05f0*/  SEL R16, R16, 0x2, P3 ;  /* 0x0000000210107807 */ /* 0x000fe20001800000 */
[----:B------:R1:W2:Y:S01]  /*0600*/  @!UP1 SYNCS.EXCH.64 URZ, [UR8+0x68], UR4 ;  /* 0x00006804083f95b2 */ /* 0x0002a20008000100 */
[----:B------:R-:W-:Y:S01]  /*0610*/  NOP ;  /* 0x0000000000007918 */ /* 0x000fe20000000000 */
[----:B------:R1:W2:Y:S01]  /*0620*/  @!UP2 SYNCS.EXCH.64 URZ, [UR9+0x40], UR6 ;  /* 0x00004006093fa5b2 */ /* 0x0002a20008000100 */
[----:B------:R1:W2:Y:S01]  /*0630*/  @!UP3 SYNCS.EXCH.64 URZ, [UR9+0x48], UR6 ;  /* 0x00004806093fb5b2 */ /* 0x0002a20008000100 */
[----:B------:R1:W2:Y:S01]  /*0640*/  @!UP4 SYNCS.EXCH.64 URZ, [UR9+0x50], UR6 ;  /* 0x00005006093fc5b2 */ /* 0x0002a20008000100 */
[----:B------:R1:W2:Y:S01]  /*0650*/  @!UP5 SYNCS.EXCH.64 URZ, [UR9+0x58], UR6 ;  /* 0x00005806093fd5b2 */ /* 0x0002a20008000100 */
[----:B------:R-:W-:Y:S01]  /*0660*/  NOP ;  /* 0x0000000000007918 */ /* 0x000fe20000000000 */
[----:B--234-:R-:W-:Y:S06]  /*0670*/  BAR.SYNC.DEFER_BLOCKING 0x0 ;  /* 0x0000000000007b1d */ /* 0x01cfec0000010000 */
[----:B01----:R-:W-:Y:S05]  /*0680*/  @!P1 BRA `(.L_x_3) ;  /* 0x00000000001c9947 */ /* 0x003fea0003800000 */
[----:B------:R-:W0:Y:S02]  /*0690*/  LDC.64 R6, c[0x0][0x598] ;  /* 0x00016600ff067b82 */ /* 0x000e240000000a00 */
[----:B0-----:R-:W2:Y:S02]  /*06a0*/  LDG.E.64 R6, desc[UR36][R6.64] ;  /* 0x0000002406067981 */ /* 0x001ea4000c1e1b00 */
[----:B--2---:R-:W-:-:S04]  /*06b0*/  ISETP.NE.U32.AND P0, PT, R6, RZ, PT ;  /* 0x000000ff0600720c */ /* 0x004fc80003f05070 */
[----:B------:R-:W-:-:S13]  /*06c0*/  ISETP.NE.AND.EX P0, PT, R7, RZ, PT, P0 ;  /* 0x000000ff0700720c */ /* 0x000fda0003f05300 */
[----:B------:R-:W-:Y:S05]  /*06d0*/  @!P0 BRA `(.L_x_3) ;  /* 0x0000000000088947 */ /* 0x000fea0003800000 */
[----:B------:R1:W5:Y:S01]  /*06e0*/  LD.E R153, desc[UR36][R6.64] ;  /* 0x0000002406997980 */ /* 0x000362000c101900 */
[----:B------:R-:W-:Y:S05]  /*06f0*/  BRA `(.L_x_4) ;  /* 0x0000000000247947 */ /* 0x000fea0003800000 */
.L_x_3:
[----:B------:R-:W-:Y:S02]  /*0700*/  ULDC.64 UR4, c[0x0][0x588] ;  /* 0x0001620000047ab9 */ /* 0x000fe40000000a00 */
[----:B------:R-:W-:-:S04]  /*0710*/  ISETP.NE.U32.AND P0, PT, RZ, UR4, PT ;  /* 0x00000004ff007c0c */ /* 0x000fc8000bf05070 */
[----:B------:R-:W-:-:S13]  /*0720*/  ISETP.NE.AND.EX P0, PT, RZ, UR5, PT, P0 ;  /* 0x00000005ff007c0c */ /* 0x000fda000bf05300 */
[----:B------:R-:W-:Y:S05]  /*0730*/  @!P0 BRA `(.L_x_5) ;  /* 0x00000000000c8947 */ /* 0x000fea0003800000 */
[----:B------:R-:W0:Y:S02]  /*0740*/  LDC.64 R6, c[0x0][0x588] ;  /* 0x00016200ff067b82 */ /* 0x000e240000000a00 */
[----:B0-----:R0:W5:Y:S01]  /*0750*/  LDG.E R153, desc[UR36][R6.64] ;  /* 0x0000002406997981 */ /* 0x001162000c1e1900 */
[----:B------:R-:W-:Y:S05]  /*0760*/  BRA `(.L_x_4) ;  /* 0x0000000000087947 */ /* 0x000fea0003800000 */
.L_x_5:
[----:B------:R-:W-:Y:S02]  /*0770*/  ULDC UR4, c[0x0][0x580] ;  /* 0x0001600000047ab9 */ /* 0x000fe40000000800 */
[----:B------:R-:W-:-:S07]  /*0780*/  IMAD.U32 R153, RZ, RZ, UR4 ;  /* 0x00000004ff997e24 */ /* 0x000fce000f8e00ff */
.L_x_4:
[----:B------:R-:W-:Y:S02]  /*0790*/  ULDC.64 UR4, c[0x0][0x5a0] ;  /* 0x0001680000047ab9 */ /* 0x000fe40000000a00 */
[----:B------:R-:W-:-:S04]  /*07a0*/  ISETP.NE.U32.AND P0, PT, RZ, UR4, PT ;  /* 0x00000004ff007c0c */ /* 0x000fc8000bf05070 */
[----:B------:R-:W-:-:S13]  /*07b0*/  ISETP.NE.AND.EX P0, PT, RZ, UR5, PT, P0 ;  /* 0x00000005ff007c0c */ /* 0x000fda000bf05300 */
[----:B------:R-:W-:Y:S05]  /*07c0*/  @!P0 BRA `(.L_x_6) ;  /* 0x00000000001c8947 */ /* 0x000fea0003800000 */
[----:B01----:R-:W0:Y:S02]  /*07d0*/  LDC.64 R6, c[0x0][0x5a0] ;  /* 0x00016800ff067b82 */ /* 0x003e240000000a00 */
[----:B0-----:R-:W2:Y:S02]  /*07e0*/  LDG.E.64 R6, desc[UR36][R6.64] ;  /* 0x0000002406067981 */ /* 0x001ea4000c1e1b00 */
[----:B--2---:R-:W-:-:S04]  /*07f0*/  ISETP.NE.U32.AND P0, PT, R6, RZ, PT ;  /* 0x000000ff0600720c */ /* 0x004fc80003f05070 */
[----:B------:R-:W-:-:S13]  /*0800*/  ISETP.NE.AND.EX P0, PT, R7, RZ, PT, P0 ;  /* 0x000000ff0700720c */ /* 0x000fda0003f05300 */
[----:B------:R-:W-:Y:S05]  /*0810*/  @!P0 BRA `(.L_x_6) ;  /* 0x0000000000088947 */ /* 0x000fea0003800000 */
[----:B------:R3:W5:Y:S01]  /*0820*/  LD.E R152, desc[UR36][R6.64] ;  /* 0x0000002406987980 */ /* 0x000762000c101900 */
[----:B------:R-:W-:Y:S05]  /*0830*/  BRA `(.L_x_7) ;  /* 0x0000000000247947 */ /* 0x000fea0003800000 */
.L_x_6:
[----:B------:R-:W-:Y:S02]  /*0840*/  ULDC.64 UR4, c[0x0][0x590] ;  /* 0x0001640000047ab9 */ /* 0x000fe40000000a00 */
[----:B------:R-:W-:-:S04]  /*0850*/  ISETP.NE.U32.AND P0, PT, RZ, UR4, PT ;  /* 0x00000004ff007c0c */ /* 0x000fc8000bf05070 */
[----:B------:R-:W-:-:S13]  /*0860*/  ISETP.NE.AND.EX P0, PT, RZ, UR5, PT, P0 ;  /* 0x00000005ff007c0c */ /* 0x000fda000bf05300 */
[----:B------:R-:W-:Y:S05]  /*0870*/  @!P0 BRA `(.L_x_8) ;  /* 0x00000000000c8947 */ /* 0x000fea0003800000 */
[----:B01----:R-:W0:Y:S02]  /*0880*/  LDC.64 R6, c[0x0][0x590] ;  /* 0x00016400ff067b82 */ /* 0x003e240000000a00 */
[----:B0-----:R2:W5:Y:S01]  /*0890*/  LDG.E R152, desc[UR36][R6.64] ;  /* 0x0000002406987981 */ /* 0x001562000c1e1900 */
[----:B------:R-:W-:Y:S05]  /*08a0*/  BRA `(.L_x_7) ;  /* 0x0000000000087947 */ /* 0x000fea0003800000 */
.L_x_8:
[----:B------:R-:W-:Y:S02]  /*08b0*/  ULDC UR4, c[0x0][0x584] ;  /* 0x0001610000047ab9 */ /* 0x000fe40000000800 */
[----:B------:R-:W-:-:S07]  /*08c0*/  IMAD.U32 R152, RZ, RZ, UR4 ;  /* 0x00000004ff987e24 */ /* 0x000fce000f8e00ff */
.L_x_7:
[----:B------:R-:W4:Y:S01]  /*08d0*/  LDC R2, c[0x0][0x65c] ;  /* 0x00019700ff027b82 */ /* 0x000f220000000800 */
[----:B------:R-:W4:Y:S01]  /*08e0*/  S2R R14, SR_CTAID.Y ;  /* 0x00000000000e7919 */ /* 0x000f220000002600 */
[----:B------:R-:W-:Y:S01]  /*08f0*/  ULDC UR6, c[0x0][0x28c] ;  /* 0x0000a30000067ab9 */ /* 0x000fe20000000800 */
[----:B------:R-:W-:Y:S01]  /*0900*/  ISETP.NE.AND P0, PT, R8, 0x2, PT ;  /* 0x000000020800780c */ /* 0x000fe20003f05270 */
[----:B------:R-:W-:Y:S01]  /*0910*/  UIADD3 UR6, UR6, 0x7f, URZ ;  /* 0x0000007f06067890 */ /* 0x000fe2000fffe03f */
[----:B0123--:R-:W0:Y:S01]  /*0920*/  S2R R6, SR_CTAID.X ;  /* 0x0000000000067919 */ /* 0x00fe220000002500 */
[----:B------:R-:W-:Y:S01]  /*0930*/  IMAD.MOV.U32 R7, RZ, RZ, RZ ;  /* 0x000000ffff077224 */ /* 0x000fe200078e00ff */
[----:B------:R-:W-:Y:S01]  /*0940*/  UMOV UR38, URZ ;  /* 0x0000003f00267c82 */ /* 0x000fe20008000000 */
[----:B------:R-:W-:Y:S01]  /*0950*/  USHF.R.S32.HI UR7, URZ, 0x1f, UR6 ;  /* 0x0000001f3f077899 */ /* 0x000fe20008011406 */
[----:B------:R-:W-:Y:S01]  /*0960*/  UMOV UR39, URZ ;  /* 0x0000003f00277c82 */ /* 0x000fe20008000000 */
[----:B------:R-:W-:-:S02]  /*0970*/  ULDC.64 UR8, c[0x0][0x650] ;  /* 0x0001940000087ab9 */ /* 0x000fc40000000a00 */
[----:B------:R-:W-:-:S04]  /*0980*/  ULEA.HI UR7, UR7, UR6, URZ, 0x7 ;  /* 0x0000000607077291 */ /* 0x000fc8000f8f383f */
[----:B------:R-:W-:Y:S01]  /*0990*/  USHF.R.S32.HI UR40, URZ, 0x7, UR7 ;  /* 0x000000073f287899 */ /* 0x000fe20008011407 */
[----:B----4-:R-:W-:-:S13]  /*09a0*/  ISETP.NE.AND P1, PT, R2, 0x1, PT ;  /* 0x000000010200780c */ /* 0x010fda0003f25270 */
[----:B------:R-:W0:Y:S01]  /*09b0*/  @P1 LDC R19, c[0x0][0x10] ;  /* 0x00000400ff131b82 */ /* 0x000e220000000800 */
[----:B------:R-:W-:Y:S02]  /*09c0*/  @P1 IMAD.MOV.U32 R8, RZ, RZ, R14 ;  /* 0x000000ffff081224 */ /* 0x000fe400078e000e */
[----:B------:R-:W-:Y:S02]  /*09d0*/  @P1 IMAD.MOV.U32 R9, RZ, RZ, RZ ;  /* 0x000000ffff091224 */ /* 0x000fe400078e00ff */
[----:B------:R-:W-:-:S03]  /*09e0*/  @P1 IMAD.MOV.U32 R17, RZ, RZ, RZ ;  /* 0x000000ffff111224 */ /* 0x000fc600078e00ff */
[----:B------:R-:W1:Y:S01]  /*09f0*/  @!P1 LDC R11, c[0x0][0xc] ;  /* 0x00000300ff0b9b82 */ /* 0x000e620000000800 */
[----:B------:R-:W-:Y:S01]  /*0a00*/  ULDC UR4, c[0x0][0xc] ;  /* 0x0000030000047ab9 */ /* 0x000fe20000000800 */
[----:B------:R-:W-:Y:S02]  /*0a10*/  ULDC UR5, c[0x0][0x10] ;  /* 0x0000040000057ab9 */ /* 0x000fe40000000800 */
[----:B------:R-:W-:-:S04]  /*0a20*/  UIMAD.WIDE.U32 UR4, UR4, UR5, URZ ;  /* 0x00000005040472a5 */ /* 0x000fc8000f8e003f */
[----:B------:R-:W2:Y:S01]  /*0a30*/  LDC R2, c[0x0][0x14] ;  /* 0x00000500ff027b82 */ /* 0x000ea20000000800 */
[----:B0-----:R-:W-:-:S04]  /*0a40*/  @P1 IMAD.WIDE.U32 R18, R6, R19, R8 ;  /* 0x0000001306121225 */ /* 0x001fc800078e0008 */
[----:B------:R-:W-:Y:S02]  /*0a50*/  @P1 IMAD.IADD R17, R19, 0x1, R17 ;  /* 0x0000000113111824 */ /* 0x000fe400078e0211 */
[----:B-1----:R-:W-:-:S04]  /*0a60*/  @!P1 IMAD.WIDE.U32 R8, R11, R14, R6 ;  /* 0x0000000e0b089225 */ /* 0x002fc800078e0006 */
[----:B------:R-:W-:Y:S02]  /*0a70*/  @!P1 IMAD.MOV.U32 R18, RZ, RZ, R8 ;  /* 0x000000ffff129224 */ /* 0x000fe400078e0008 */
[----:B------:R-:W-:Y:S02]  /*0a80*/  @!P1 IMAD.MOV.U32 R17, RZ, RZ, R9 ;  /* 0x000000ffff119224 */ /* 0x000fe400078e0009 */
[----:B--2---:R-:W-:-:S04]  /*0a90*/  IMAD.WIDE.U32 R12, R2, UR4, RZ ;  /* 0x00000004020c7c25 */ /* 0x004fc8000f8e00ff */
[----:B------:R-:W-:Y:S01]  /*0aa0*/  IMAD R23, R2, UR5, RZ ;  /* 0x0000000502177c24 */ /* 0x000fe2000f8e02ff */
[----:B------:R0:W-:Y:S03]  /*0ab0*/  STL.64 [R1], R12 ;  /* 0x0000000c01007387 */ /* 0x0001e60000100a00 */
[----:B------:R-:W-:Y:S01]  /*0ac0*/  IMAD.IADD R23, R13, 0x1, R23 ;  /* 0x000000010d177824 */ /* 0x000fe200078e0217 */
[----:B------:R-:W-:Y:S06]  /*0ad0*/  @P0 BRA `(.L_x_9) ;  /* 0x0000000000200947 */ /* 0x000fec0003800000 */
[----:B------:R-:W-:Y:S01]  /*0ae0*/  UISETP.GE.U32.AND UP0, UPT, UR40, 0x3, UPT ;  /* 0x000000032800788c */ /* 0x000fe2000bf06070 */
[----:B------:R-:W-:Y:S01]  /*0af0*/  IADD3 R18, P0, R18, R12, RZ ;  /* 0x0000000c12127210 */ /* 0x000fe20007f1e0ff */
[----:B------:R-:W-:Y:S01]  /*0b00*/  UIMAD.WIDE.U32 UR4, UR40, -0x55555555, URZ ;  /* 0xaaaaaaab280478a5 */ /* 0x000fe2000f8e003f */
[----:B------:R-:W-:-:S03]  /*0b10*/  UMOV UR39, URZ ;  /* 0x0000003f00277c82 */ /* 0x000fc60008000000 */
[----:B------:R-:W-:Y:S01]  /*0b20*/  USHF.R.U32.HI UR4, URZ, 0x1, UR5 ;  /* 0x000000013f047899 */ /* 0x000fe20008011605 */
[----:B------:R-:W-:-:S03]  /*0b30*/  IMAD.X R17, R23, 0x1, R17, P0 ;  /* 0x0000000117117824 */ /* 0x000fc600000e0611 */
[----:B------:R-:W-:Y:S02]  /*0b40*/  UIMAD UR38, UR4, -0x3, UR40 ;  /* 0xfffffffd042678a4 */ /* 0x000fe4000f8e0228 */
[----:B------:R-:W-:-:S12]  /*0b50*/  @UP0 ULOP3.LUT UR39, UR4, 0x1, URZ, 0xc0, !UPT ;  /* 0x0000000104270892 */ /* 0x000fd8000f8ec03f */
.L_x_9:
[----:B------:R-:W-:Y:S01]  /*0b60*/  ISETP.GE.U32.AND P0, PT, R18, UR8, PT ;  /* 0x0000000812007c0c */ /* 0x000fe2000bf06070 */
[----:B------:R-:W-:Y:S01]  /*0b70*/  IMAD.MOV.U32 R19, RZ, RZ, -0x1 ;  /* 0xffffffffff137424 */ /* 0x000fe200078e00ff */
[----:B------:R-:W-:Y:S01]  /*0b80*/  PRMT R8, RZ, 0x7610, R8 ;  /* 0x00007610ff087816 */ /* 0x000fe20000000008 */
[----:B------:R-:W-:Y:S01]  /*0b90*/  IMAD.MOV.U32 R22, RZ, RZ, -0x1 ;  /* 0xffffffffff167424 */ /* 0x000fe200078e00ff */
[----:B------:R-:W-:Y:S01]  /*0ba0*/  ISETP.GE.U32.AND.EX P0, PT, R17, UR9, PT, P0 ;  /* 0x0000000911007c0c */ /* 0x000fe2000bf06100 */
[----:B------:R-:W-:-:S12]  /*0bb0*/  IMAD.MOV.U32 R2, RZ, RZ, -0x1 ;  /* 0xffffffffff027424 */ /* 0x000fd800078e00ff */
[----:B------:R-:W-:Y:S05]  /*0bc0*/  @P0 BRA `(.L_x_10) ;  /* 0x00000004005c0947 */ /* 0x000fea0003800000 */
[----:B------:R-:W1:Y:S01]  /*0bd0*/  LDC.64 R20, c[0x0][0x628] ;  /* 0x00018a00ff147b82 */ /* 0x000e620000000a00 */
[----:B------:R-:W-:Y:S02]  /*0be0*/  IMAD.MOV.U32 R8, RZ, RZ, R18 ;  /* 0x000000ffff087224 */ /* 0x000fe400078e0012 */
[----:B------:R-:W-:-:S05]  /*0bf0*/  IMAD.MOV.U32 R9, RZ, RZ, R17 ;  /* 0x000000ffff097224 */ /* 0x000fca00078e0011 */
[----:B------:R-:W2:Y:S08]  /*0c00*/  LDC R2, c[0x0][0x630] ;  /* 0x00018c00ff027b82 */ /* 0x000eb00000000800 */
[----:B------:R-:W3:Y:S01]  /*0c10*/  LDC.64 R24, c[0x0][0x620] ;  /* 0x00018800ff187b82 */ /* 0x000ee20000000a00 */
[----:B-1----:R-:W-:-:S04]  /*0c20*/  ISETP.NE.U32.AND P0, PT, R20, RZ, PT ;  /* 0x000000ff1400720c */ /* 0x002fc80003f05070 */
[----:B------:R-:W-:-:S13]  /*0c30*/  ISETP.NE.AND.EX P0, PT, R21, RZ, PT, P0 ;  /* 0x000000ff1500720c */ /* 0x000fda0003f05300 */
[----:B--23--:R-:W-:Y:S05]  /*0c40*/  @!P0 BRA `(.L_x_11) ;  /* 0x0000000000288947 */ /* 0x00cfea0003800000 */
[----:B0-----:R-:W0:Y:S02]  /*0c50*/  LDC R13, c[0x0][0x634] ;  /* 0x00018d00ff0d7b82 */ /* 0x001e240000000800 */
[----:B0-----:R-:W-:-:S05]  /*0c60*/  IADD3 R13, P0, R18, R13, RZ ;  /* 0x0000000d120d7210 */ /* 0x001fca0007f1e0ff */
[----:B------:R-:W-:-:S04]  /*0c70*/  IMAD.X R15, RZ, RZ, R17, P0 ;  /* 0x000000ffff0f7224 */ /* 0x000fc800000e0611 */
[----:B------:R-:W-:-:S04]  /*0c80*/  IMAD.WIDE.U32 R8, R15, R20, RZ ;  /* 0x000000140f087225 */ /* 0x000fc800078e00ff */
[----:B------:R-:W-:-:S04]  /*0c90*/  IMAD.WIDE.U32 R10, P0, R13, R21, R8 ;  /* 0x000000150d0a7225 */ /* 0x000fc80007800008 */
[----:B------:R-:W-:-:S04]  /*0ca0*/  IMAD.WIDE.U32 R8, R13, R20, RZ ;  /* 0x000000140d087225 */ /* 0x000fc800078e00ff */
[----:B------:R-:W-:Y:S01]  /*0cb0*/  IMAD.X R13, RZ, RZ, RZ, P0 ;  /* 0x000000ffff0d7224 */ /* 0x000fe200000e06ff */
[----:B------:R-:W-:Y:S01]  /*0cc0*/  IADD3 RZ, P0, R9, R10, RZ ;  /* 0x0000000a09ff7210 */ /* 0x000fe20007f1e0ff */
[----:B------:R-:W-:-:S04]  /*0cd0*/  IMAD.MOV.U32 R12, RZ, RZ, R11 ;  /* 0x000000ffff0c7224 */ /* 0x000fc800078e000b */
[----:B------:R-:W-:-:S08]  /*0ce0*/  IMAD.WIDE.U32.X R8, R15, R21, R12, P0 ;  /* 0x000000150f087225 */ /* 0x000fd000000e040c */
.L_x_11:
[-CC-:B------:R-:W-:Y:S01]  /*0cf0*/  SHF.R.U64 R31, R8, R2.reuse, R9.reuse ;  /* 0x00000002081f7219 */ /* 0x180fe20000001209 */
[----:B0-----:R-:W0:Y:S01]  /*0d00*/  LDC R12, c[0x0][0x618] ;  /* 0x00018600ff0c7b82 */ /* 0x001e220000000800 */
[----:B------:R-:W-:Y:S01]  /*0d10*/  SHF.R.U32.HI R7, RZ, R2, R9 ;  /* 0x00000002ff077219 */ /* 0x000fe20000011609 */
[----:B------:R-:W-:Y:S01]  /*0d20*/  ULDC UR4, c[0x0][0x150] ;  /* 0x0000540000047ab9 */ /* 0x000fe20000000800 */
[----:B------:R-:W-:Y:S01]  /*0d30*/  IADD3 R11, P0, RZ, -R31, RZ ;  /* 0x8000001fff0b7210 */ /* 0x000fe20007f1e0ff */
[----:B------:R-:W-:Y:S01]  /*0d40*/  IMAD.MOV.U32 R19, RZ, RZ, R17 ;  /* 0x000000ffff137224 */ /* 0x000fe200078e0011 */
[----:B------:R-:W-:-:S03]  /*0d50*/  I2FP.F32.U32 R2, R6 ;  /* 0x0000000600027245 */ /* 0x000fc60000201000 */
[----:B------:R-:W1:Y:S01]  /*0d60*/  LDC.64 R26, c[0x0][0x640] ;  /* 0x00019000ff1a7b82 */ /* 0x000e620000000a00 */
[----:B------:R-:W-:Y:S02]  /*0d70*/  IMAD.X R13, RZ, RZ, ~R7, P0 ;  /* 0x000000ffff0d7224 */ /* 0x000fe400000e0e07 */
[----:B------:R-:W-:Y:S01]  /*0d80*/  FMUL R2, R2, UR4 ;  /* 0x0000000402027c20 */ /* 0x000fe20008400000 */
[----:B------:R-:W-:Y:S01]  /*0d90*/  IMAD.WIDE.U32 R8, R11, R24, R18 ;  /* 0x000000180b087225 */ /* 0x000fe200078e0012 */
[----:B------:R-:W-:-:S03]  /*0da0*/  ULDC UR4, c[0x0][0x154] ;  /* 0x0000550000047ab9 */ /* 0x000fc60000000800 */
[----:B------:R-:W-:Y:S01]  /*0db0*/  IMAD R10, R13, R24, RZ ;  /* 0x000000180d0a7224 */ /* 0x000fe200078e02ff */
[----:B------:R-:W2:Y:S01]  /*0dc0*/  LDC R7, c[0x0][0x144] ;  /* 0x00005100ff077b82 */ /* 0x000ea20000000800 */
[----:B------:R-:W3:Y:S02]  /*0dd0*/  F2I.U32.TRUNC.NTZ R2, R2 ;  /* 0x0000000200027305 */ /* 0x000ee4000020f000 */
[----:B------:R-:W-:-:S04]  /*0de0*/  IMAD R11, R11, R25, R10 ;  /* 0x000000190b0b7224 */ /* 0x000fc800078e020a */
[----:B------:R-:W-:Y:S01]  /*0df0*/  IMAD.IADD R9, R9, 0x1, R11 ;  /* 0x0000000109097824 */ /* 0x000fe200078e020b */
[----:B------:R-:W4:Y:S01]  /*0e00*/  LDC R22, c[0x0][0x608] ;  /* 0x00018200ff167b82 */ /* 0x000f220000000800 */
[----:B------:R-:W-:-:S03]  /*0e10*/  IMAD.MOV.U32 R11, RZ, RZ, -0x1 ;  /* 0xffffffffff0b7424 */ /* 0x000fc600078e00ff */
[--C-:B0-----:R-:W-:Y:S02]  /*0e20*/  SHF.R.U64 R20, R8, R12, R9.reuse ;  /* 0x0000000c08147219 */ /* 0x101fe40000001209 */
[----:B------:R-:W-:Y:S02]  /*0e30*/  I2FP.F32.U32 R8, R14 ;  /* 0x0000000e00087245 */ /* 0x000fe40000201000 */
[----:B------:R-:W0:Y:S01]  /*0e40*/  LDC R24, c[0x0][0x658] ;  /* 0x00019600ff187b82 */ /* 0x000e220000000800 */
[----:B-1----:R-:W-:Y:S01]  /*0e50*/  ISETP.NE.U32.AND P0, PT, R26, RZ, PT ;  /* 0x000000ff1a00720c */ /* 0x002fe20003f05070 */
[----:B---3--:R-:W-:Y:S02]  /*0e60*/  IMAD.MOV R10, RZ, RZ, -R2 ;  /* 0x000000ffff0a7224 */ /* 0x008fe400078e0a02 */
[----:B------:R-:W-:Y:S01]  /*0e70*/  FMUL R8, R8, UR4 ;  /* 0x0000000408087c20 */ /* 0x000fe20008400000 */
[----:B------:R-:W-:Y:S02]  /*0e80*/  SHF.R.U32.HI R9, RZ, R12, R9 ;  /* 0x0000000cff097219 */ /* 0x000fe40000011609 */
[----:B------:R-:W-:Y:S01]  /*0e90*/  ISETP.NE.AND.EX P0, PT, R27, RZ, PT, P0 ;  /* 0x000000ff1b00720c */ /* 0x000fe20003f05300 */
[----:B------:R1:W3:Y:S01]  /*0ea0*/  F2I.U32.TRUNC.NTZ R15, R8 ;  /* 0x00000008000f7305 */ /* 0x0002e2000020f000 */
[----:B------:R-:W1:Y:S01]  /*0eb0*/  LDC R19, c[0x0][0x148] ;  /* 0x00005200ff137b82 */ /* 0x000e620000000800 */
[----:B--2---:R-:W-:-:S07]  /*0ec0*/  IMAD R2, R7, R10, R6 ;  /* 0x0000000a07027224 */ /* 0x004fce00078e0206 */
[----:B------:R-:W2:Y:S01]  /*0ed0*/  LDC R25, c[0x0][0x600] ;  /* 0x00018000ff197b82 */ /* 0x000ea20000000800 */
[-CC-:B----4-:R-:W-:Y:S02]  /*0ee0*/  SHF.R.U64 R32, R20, R22.reuse, R9.reuse ;  /* 0x0000001614207219 */ /* 0x190fe40000001209 */
[----:B------:R-:W-:Y:S01]  /*0ef0*/  SHF.R.U32.HI R7, RZ, R22, R9 ;  /* 0x00000016ff077219 */ /* 0x000fe20000011609 */
[----:B------:R-:W-:-:S04]  /*0f00*/  IMAD.MOV.U32 R9, RZ, RZ, 0x1 ;  /* 0x00000001ff097424 */ /* 0x000fc800078e00ff */
[----:B------:R-:W4:Y:S01]  /*0f10*/  LDC R28, c[0x0][0x648] ;  /* 0x00019200ff1c7b82 */ /* 0x000f220000000800 */
[-C--:B0-----:R-:W-:Y:S02]  /*0f20*/  SHF.L.U32 R6, R11, R24.reuse, RZ ;  /* 0x000000180b067219 */ /* 0x081fe400000006ff */
[--C-:B------:R-:W-:Y:S02]  /*0f30*/  SHF.R.U64 R22, R32, R24, R7.reuse ;  /* 0x0000001820167219 */ /* 0x100fe40000001207 */
[----:B------:R-:W-:Y:S02]  /*0f40*/  LOP3.LUT R13, RZ, R6, RZ, 0x33, !PT ;  /* 0x00000006ff0d7212 */ /* 0x000fe400078e33ff */
[-C--:B------:R-:W-:Y:S01]  /*0f50*/  SHF.R.U32.HI R7, RZ, R24.reuse, R7 ;  /* 0x00000018ff077219 */ /* 0x080fe20000011607 */
[----:B------:R-:W0:Y:S01]  /*0f60*/  LDC R29, c[0x0][0x638] ;  /* 0x00018e00ff1d7b82 */ /* 0x000e220000000800 */
[----:B------:R-:W-:Y:S01]  /*0f70*/  SHF.L.U32 R12, R9, R24, RZ ;  /* 0x00000018090c7219 */ /* 0x000fe200000006ff */
[----:B------:R-:W-:-:S06]  /*0f80*/  IMAD.MOV.U32 R6, RZ, RZ, R22 ;  /* 0x000000ffff067224 */ /* 0x000fcc00078e0016 */
[----:B------:R-:W0:Y:S01]  /*0f90*/  LDC R30, c[0x0][0x610] ;  /* 0x00018400ff1e7b82 */ /* 0x000e220000000800 */
[----:B-1-3--:R-:W-:Y:S05]  /*0fa0*/  @!P0 BRA `(.L_x_12) ;  /* 0x0000000000288947 */ /* 0x00afea0003800000 */
[----:B------:R-:W1:Y:S02]  /*0fb0*/  LDC R11, c[0x0][0x64c] ;  /* 0x00019300ff0b7b82 */ /* 0x000e640000000800 */
[----:B-1----:R-:W-:-:S05]  /*0fc0*/  IADD3 R11, P0, R22, R11, RZ ;  /* 0x0000000b160b7210 */ /* 0x002fca0007f1e0ff */
        /* <DEDUP_REMOVED lines=8> */
.L_x_12:
[----:B----4-:R-:W-:Y:S01]  /*1050*/  SHF.R.U64 R6, R6, R28, R7 ;  /* 0x0000001c06067219 */ /* 0x010fe20000001207 */
[----:B--2---:R-:W-:Y:S01]  /*1060*/  VIADD R7, R25, 0xffffffff ;  /* 0xffffffff19077836 */ /* 0x004fe20000000000 */
[----:B------:R-:W-:Y:S01]  /*1070*/  LOP3.LUT R13, R32, R13, RZ, 0xc0, !PT ;  /* 0x0000000d200d7212 */ /* 0x000fe200078ec0ff */
[----:B------:R-:W-:Y:S02]  /*1080*/  IMAD.MOV R15, RZ, RZ, -R15 ;  /* 0x000000ffff0f7224 */ /* 0x000fe400078e0a0f */
[----:B------:R-:W-:Y:S01]  /*1090*/  IMAD.MOV R8, RZ, RZ, -R6 ;  /* 0x000000ffff087224 */ /* 0x000fe200078e0a06 */
[----:B------:R-:W-:Y:S01]  /*10a0*/  LOP3.LUT R7, R20, R7, RZ, 0xc0, !PT ;  /* 0x0000000714077212 */ /* 0x000fe200078ec0ff */
[----:B------:R-:W-:Y:S02]  /*10b0*/  IMAD R13, R12, R6, R13 ;  /* 0x000000060c0d7224 */ /* 0x000fe400078e020d */
[----:B------:R-:W-:Y:S02]  /*10c0*/  @P1 IMAD R2, R19, R15, R14 ;  /* 0x0000000f13021224 */ /* 0x000fe400078e020e */
[----:B0-----:R-:W-:-:S02]  /*10d0*/  IMAD R6, R8, R29, R22 ;  /* 0x0000001d08067224 */ /* 0x001fc400078e0216 */
[----:B------:R-:W-:Y:S02]  /*10e0*/  IMAD R2, R13, R30, R2 ;  /* 0x0000001e0d027224 */ /* 0x000fe400078e0202 */
[----:B------:R-:W-:Y:S02]  /*10f0*/  IMAD R19, R6, R25, R7 ;  /* 0x0000001906137224 */ /* 0x000fe400078e0207 */
[----:B------:R-:W-:-:S03]  /*1100*/  IMAD.MOV.U32 R8, RZ, RZ, 0x1 ;  /* 0x00000001ff087424 */ /* 0x000fc600078e00ff */
[----:B------:R-:W-:Y:S02]  /*1110*/  SEL R22, R19, R2, !P1 ;  /* 0x0000000213167207 */ /* 0x000fe40004800000 */
[----:B------:R-:W-:Y:S01]  /*1120*/  SEL R19, R2, R19, !P1 ;  /* 0x0000001302137207 */ /* 0x000fe20004800000 */
[----:B------:R-:W-:-:S07]  /*1130*/  IMAD.MOV.U32 R2, RZ, RZ, R31 ;  /* 0x000000ffff027224 */ /* 0x000fce00078e001f */
.L_x_10:
[----:B------:R-:W-:Y:S05]  /*1140*/  @!P2 BRA `(.L_x_13) ;  /* 0x000000780010a947 */ /* 0x000fea0003800000 */
[----:B------:R-:W-:-:S13]  /*1150*/  ISETP.GT.U32.AND P0, PT, R33, 0x1, PT ;  /* 0x000000012100780c */ /* 0x000fda0003f04070 */
[----:B------:R-:W-:Y:S05]  /*1160*/  @P0 EXIT ;  /* 0x000000000000094d */ /* 0x000fea0003800000 */
.L_x_14:
[----:B------:R-:W-:-:S08]  /*1170*/  NOP ;  /* 0x0000000000007918 */ /* 0x000fd00000000000 */
[----:B------:R-:W1:Y:S02]  /*1180*/  USETMAXREG.TRY_ALLOC.CTAPOOL UP0, 0xe8 ;  /* 0x000000e8000079c8 */ /* 0x000e640008000600 */
[----:B-1----:R-:W-:-:S13]  /*1190*/  PLOP3.LUT P0, PT, PT, PT, UP0, 0x80, 0x0 ;  /* 0x000000000000781c */ /* 0x002fda0003f0f008 */
[----:B------:R-:W-:Y:S05]  /*11a0*/  @!P0 BRA `(.L_x_14) ;  /* 0xfffffffc00f08947 */ /* 0x000fea000383ffff */
[----:B------:R-:W-:-:S13]  /*11b0*/  LOP3.LUT P0, RZ, R8, 0xff, RZ, 0xc0, !PT ;  /* 0x000000ff08ff7812 */ /* 0x000fda000780c0ff */
[----:B------:R-:W-:Y:S05]  /*11c0*/  @!P0 EXIT ;  /* 0x000000000000894d */ /* 0x000fea0003800000 */
[----:B------:R-:W1:Y:S01]  /*11d0*/  S2UR UR4, SR_CgaCtaId ;  /* 0x00000000000479c3 */ /* 0x000e620000008800 */
[----:B------:R-:W-:Y:S01]  /*11e0*/  VIADD R6, R5, 0xffffffff ;  /* 0xffffffff05067836 */ /* 0x000fe20000000000 */
[----:B------:R-:W-:Y:S01]  /*11f0*/  SHF.R.S32.HI R0, RZ, 0x1f, R3 ;  /* 0x0000001fff007819 */ /* 0x000fe20000011403 */
[----:B------:R-:W-:Y:S01]  /*1200*/  UMOV UR41, 0x400 ;  /* 0x0000040000297882 */ /* 0x000fe20000000000 */
[----:B------:R-:W-:Y:S02]  /*1210*/  UISETP.LT.AND UP0, UPT, UR40, 0x1, UPT ;  /* 0x000000012800788c */ /* 0x000fe4000bf01270 */
[----:B------:R-:W-:Y:S01]  /*1220*/  R2UR UR42, R6 ;  /* 0x00000000062a72ca */ /* 0x000fe200000e0000 */
[----:B------:R-:W-:Y:S01]  /*1230*/  ULDC UR5, c[0x0][0x284] ;  /* 0x0000a10000057ab9 */ /* 0x000fe20000000800 */
[CC--:B------:R-:W-:Y:S01]  /*1240*/  LEA.HI R4, R0.reuse, R3.reuse, RZ, 0x2 ;  /* 0x0000000300047211 */ /* 0x0c0fe200078f10ff */
[----:B------:R-:W-:Y:S01]  /*1250*/  USEL UR43, UR40, 0x1, UP0 ;  /* 0x00000001282b7887 */ /* 0x000fe20008000000 */
[----:B------:R-:W-:Y:S01]  /*1260*/  LEA.HI R0, R0, R3, RZ, 0x5 ;  /* 0x0000000300007211 */ /* 0x000fe200078f28ff */
[----:B------:R-:W-:Y:S01]  /*1270*/  USHF.L.U32 UR44, UR40, 0x1, URZ ;  /* 0x00000001282c7899 */ /* 0x000fe2000800063f */
[--C-:B------:R-:W-:Y:S01]  /*1280*/  SHF.R.S32.HI R154, RZ, 0x2, R4.reuse ;  /* 0x00000002ff9a7819 */ /* 0x100fe20000011404 */
[----:B------:R-:W-:Y:S01]  /*1290*/  UIADD3 UR43, -UR43, UR40, URZ ;  /* 0x000000282b2b7290 */ /* 0x000fe2000fffe13f */
[----:B------:R-:W-:-:S02]  /*12a0*/  SHF.R.S32.HI R5, RZ, 0x1f, R4 ;  /* 0x0000001fff057819 */ /* 0x000fc40000011404 */
[----:B------:R-:W-:Y:S02]  /*12b0*/  LOP3.LUT R156, R4, 0xfffffffc, RZ, 0xc0, !PT ;  /* 0xfffffffc049c7812 */ /* 0x000fe400078ec0ff */
[----:B------:R-:W-:Y:S01]  /*12c0*/  LEA.HI R5, R5, R154, RZ, 0x3 ;  /* 0x0000009a05057211 */ /* 0x000fe200078f18ff */
[----:B------:R-:W-:Y:S01]  /*12d0*/  USHF.L.U32 UR42, UR42, 0x3, URZ ;  /* 0x000000032a2a7899 */ /* 0x000fe2000800063f */
[----:B------:R-:W-:Y:S01]  /*12e0*/  ISETP.NE.AND P0, PT, R6, RZ, PT ;  /* 0x000000ff0600720c */ /* 0x000fe20003f05270 */
[----:B------:R-:W-:Y:S01]  /*12f0*/  IMAD.IADD R156, R3, 0x1, -R156 ;  /* 0x00000001039c7824 */ /* 0x000fe200078e0a9c */
[----:B------:R-:W-:Y:S01]  /*1300*/  LOP3.LUT R5, R5, 0xfffffff8, RZ, 0xc0, !PT ;  /* 0xfffffff805057812 */ /* 0x000fe200078ec0ff */
[----:B-1----:R-:W-:Y:S02]  /*1310*/  ULEA UR41, UR4, UR41, 0x18 ;  /* 0x0000002904297291 */ /* 0x002fe4000f8ec03f */
[----:B------:R-:W-:Y:S01]  /*1320*/  IMAD.U32 R158, RZ, RZ, UR42 ;  /* 0x0000002aff9e7e24 */ /* 0x000fe2000f8e00ff */
[----:B------:R-:W-:Y:S01]  /*1330*/  SEL R163, RZ, 0x1, P0 ;  /* 0x00000001ffa37807 */ /* 0x000fe20000000000 */
[----:B------:R-:W-:Y:S01]  /*1340*/  IMAD.IADD R154, R154, 0x1, -R5 ;  /* 0x000000019a9a7824 */ /* 0x000fe200078e0a05 */
[----:B------:R-:W-:Y:S01]  /*1350*/  UIADD3 UR45, UR41, 0x40, URZ ;  /* 0x00000040292d7890 */ /* 0x000fe2000fffe03f */
[----:B------:R-:W-:-:S02]  /*1360*/  SHF.R.S32.HI R5, RZ, 0x5, R0 ;  /* 0x00000005ff057819 */ /* 0x000fc40000011400 */
[C---:B------:R-:W-:Y:S02]  /*1370*/  LOP3.LUT R160, R158.reuse, 0x8, RZ, 0xc0, !PT ;  /* 0x000000089ea07812 */ /* 0x040fe400078ec0ff */
[--C-:B------:R-:W-:Y:S01]  /*1380*/  SHF.R.S32.HI R155, RZ, 0x1f, R154.reuse ;  /* 0x0000001fff9b7819 */ /* 0x100fe2000001149a */
[C-C-:B------:R-:W-:Y:S01]  /*1390*/  IMAD R161, R5.reuse, -0x10, -R154.reuse ;  /* 0xfffffff005a17824 */ /* 0x140fe200078e0a9a */
[----:B------:R-:W-:Y:S01]  /*13a0*/  LOP3.LUT R158, R158, 0x8, RZ, 0xc, !PT ;  /* 0x000000089e9e7812 */ /* 0x000fe200078e0cff */
[----:B------:R-:W-:Y:S01]  /*13b0*/  IMAD.U32 R159, RZ, RZ, UR45 ;  /* 0x0000002dff9f7e24 */ /* 0x000fe2000f8e00ff */
[----:B------:R-:W-:Y:S01]  /*13c0*/  LOP3.LUT R160, R160, 0x18, RZ, 0x3c, !PT ;  /* 0x00000018a0a07812 */ /* 0x000fe200078e3cff */
[----:B------:R-:W-:-:S04]  /*13d0*/  IMAD.WIDE R154, R5, 0x10, R154 ;  /* 0x00000010059a7825 */ /* 0x000fc800078e029a */
[----:B------:R-:W-:Y:S02]  /*13e0*/  VIADD R157, R159, UR42 ;  /* 0x0000002a9f9d7c36 */ /* 0x000fe40008000000 */
[----:B------:R-:W-:-:S07]  /*13f0*/  VIADD R161, R161, UR5 ;  /* 0x00000005a1a17c36 */ /* 0x000fce0008000000 */
.L_x_294:
[----:B------:R-:W-:Y:S01]  /*1400*/  SHF.L.U32 R0, R163, 0x1f, RZ ;  /* 0x0000001fa3007819 */ /* 0x000fe200000006ff */
[----:B------:R-:W-:Y:S02]  /*1410*/  ULDC UR4, c[0x0][0x28c] ;  /* 0x0000a30000047ab9 */ /* 0x000fe40000000800 */
[----:B------:R-:W-:Y:S01]  /*1420*/  ISETP.LT.AND P1, PT, RZ, UR4, PT ;  /* 0x00000004ff007c0c */ /* 0x000fe2000bf21270 */
[----:B-1----:R-:W1:Y:S02]  /*1430*/  SYNCS.PHASECHK.TRANS64.TRYWAIT P0, [R159+UR42], R0 ;  /* 0x000000009f0075a7 */ /* 0x002e64000800016a */
[----:B-1-34-:R-:W-:Y:S10]  /*1440*/  @!P0 BRA `(.L_x_15) ;  /* 0x0000008400248947 */ /* 0x01aff40003800000 */
.L_x_315:
[----:B------:R-:W-:Y:S05]  /*1450*/  @P1 BRA `(.L_x_16) ;  /* 0x0000000000401947 */ /* 0x000fea0003800000 */
[----:B-1----:R-:W-:Y:S01]  /*1460*/  MOV R0, 0x0 ;  /* 0x0000000000007802 */ /* 0x002fe20000000f00 */
[----:B------:R-:W-:Y:S01]  /*1470*/  ULDC.64 UR4, c[0x4][0x68] ;  /* 0x01001a0000047ab9 */ /* 0x000fe20000000a00 */
[----:B------:R-:W-:Y:S01]  /*1480*/  ULDC.64 UR6, c[0x4][0x8] ;  /* 0x0100020000067ab9 */ /* 0x000fe20000000a00 */
[----:B------:R-:W-:Y:S01]  /*1490*/  IMAD.U32 R4, RZ, RZ, UR4 ;  /* 0x00000004ff047e24 */ /* 0x000fe2000f8e00ff */
[----:B------:R1:W2:Y:S01]  /*14a0*/  LDC.64 R14, c[0x4][R0] ;  /* 0x01000000000e7b82 */ /* 0x0002a20000000a00 */
[----:B------:R-:W-:Y:S01]  /*14b0*/  IMAD.U32 R5, RZ, RZ, UR5 ;  /* 0x00000005ff057e24 */ /* 0x000fe2000f8e00ff */
[----:B------:R-:W-:Y:S01]  /*14c0*/  ULDC.64 UR4, c[0x4][0x70] ;  /* 0x01001c0000047ab9 */ /* 0x000fe20000000a00 */
[----:B------:R-:W-:Y:S02]  /*14d0*/  IMAD.U32 R10, RZ, RZ, UR6 ;  /* 0x00000006ff0a7e24 */ /* 0x000fe4000f8e00ff */
[----:B------:R-:W-:Y:S02]  /*14e0*/  IMAD.U32 R6, RZ, RZ, UR4 ;  /* 0x00000004ff067e24 */ /* 0x000fe4000f8e00ff */
[----:B------:R-:W-:-:S02]  /*14f0*/  IMAD.U32 R7, RZ, RZ, UR5 ;  /* 0x00000005ff077e24 */ /* 0x000fc4000f8e00ff */
[----:B------:R-:W-:Y:S02]  /*1500*/  IMAD.U32 R11, RZ, RZ, UR7 ;  /* 0x00000007ff0b7e24 */ /* 0x000fe4000f8e00ff */
[----:B------:R-:W-:Y:S02]  /*1510*/  IMAD.MOV.U32 R8, RZ, RZ, 0x1e1 ;  /* 0x000001e1ff087424 */ /* 0x000fe400078e00ff */
[----:B0-----:R-:W-:Y:S02]  /*1520*/  IMAD.MOV.U32 R12, RZ, RZ, 0x1 ;  /* 0x00000001ff0c7424 */ /* 0x001fe400078e00ff */
[----:B-1----:R-:W-:-:S07]  /*1530*/  IMAD.MOV.U32 R13, RZ, RZ, RZ ;  /* 0x000000ffff0d7224 */ /* 0x002fce00078e00ff */
[----:B------:R-:W-:-:S07]  /*1540*/  LEPC R20, `(.L_x_16) ;  /* 0x000000001014794e */ /* 0x000fce0000000000 */
[----:B--2--5:R-:W-:Y:S05]  /*1550*/  CALL.ABS.NOINC R14 ;  /* 0x000000000e007343 */ /* 0x024fea0003c00000 */
.L_x_16:
[----:B-1----:R-:W-:-:S04]  /*1560*/  LOP3.LUT R0, R16, 0x1, RZ, 0xfc, !PT ;  /* 0x0000000110007812 */ /* 0x002fc800078efcff */
[----:B------:R-:W-:-:S13]  /*1570*/  ISETP.NE.AND P0, PT, R0, 0x3, PT ;  /* 0x000000030000780c */ /* 0x000fda0003f05270 */
[----:B------:R-:W-:Y:S05]  /*1580*/  @!P0 BRA `(.L_x_17) ;  /* 0x0000000000048947 */ /* 0x000fea0003800000 */
[----:B------:R-:W-:Y:S01]  /*1590*/  BPT.TRAP 0x1 ;  /* 0x000000040000795c */ /* 0x000fe20000300000 */
.L_x_17:
[----:B------:R-:W-:Y:S02]  /*15a0*/  IMAD.U32 R3, RZ, RZ, UR38 ;  /* 0x00000026ff037e24 */ /* 0x000fe4000f8e00ff */
[----:B------:R-:W-:-:S03]  /*15b0*/  IMAD.U32 R0, RZ, RZ, UR39 ;  /* 0x00000027ff007e24 */ /* 0x000fc6000f8e00ff */
[----:B------:R-:W-:Y:S02]  /*15c0*/  LEA R3, R3, UR41, 0x3 ;  /* 0x0000002903037c11 */ /* 0x000fe4000f8e18ff */
[----:B------:R-:W-:-:S04]  /*15d0*/  SHF.L.U32 R0, R0, 0x1f, RZ ;  /* 0x0000001f00007819 */ /* 0x000fc800000006ff */
[----:B------:R1:W2:Y:S01]  /*15e0*/  SYNCS.PHASECHK.TRANS64.TRYWAIT P1, [R3+URZ], R0 ;  /* 0x00000000030075a7 */ /* 0x0002a2000802017f */
[----:B------:R-:W-:Y:S05]  /*15f0*/  @!P0 BRA `(.L_x_18) ;  /* 0x0000000000048947 */ /* 0x000fea0003800000 */
[----:B------:R-:W-:Y:S01]  /*1600*/  BPT.TRAP 0x1 ;  /* 0x000000040000795c */ /* 0x000fe20000300000 */
.L_x_18:
[----:B------:R-:W-:-:S05]  /*1610*/  IMAD.U32 R4, RZ, RZ, UR43 ;  /* 0x0000002bff047e24 */ /* 0x000fca000f8e00ff */
[----:B------:R-:W-:Y:S01]  /*1620*/  ISETP.GE.AND P2, PT, R4, 0x1, PT ;  /* 0x000000010400780c */ /* 0x000fe20003f46270 */
[----:B--2---:R-:W-:-:S12]  /*1630*/  @P1 BRA `(.L_x_19) ;  /* 0x0000000000081947 */ /* 0x004fd80003800000 */
[----:B------:R-:W2:Y:S02]  /*1640*/  SYNCS.PHASECHK.TRANS64.TRYWAIT P1, [R3+URZ], R0 ;  /* 0x00000000030075a7 */ /* 0x000ea4000802017f */
[----:B--2---:R-:W-:Y:S05]  /*1650*/  @!P1 BRA `(.L_x_20) ;  /* 0x0000008000b49947 */ /* 0x004fea0003800000 */
.L_x_19:
[----:B------:R-:W-:Y:S05]  /*1660*/  WARPSYNC.ALL ;  /* 0x0000000000007948 */ /* 0x000fea0003800000 */
[----:B------:R-:W-:Y:S01]  /*1670*/  UIADD3 UR4, UR41, 0x100, URZ ;  /* 0x0000010029047890 */ /* 0x000fe2000fffe03f */
[----:B------:R-:W-:Y:S01]  /*1680*/  WARPGROUP.ARRIVE ;  /* 0x00000000000079c5 */ /* 0x000fe20000000000 */
[----:B------:R-:W-:Y:S02]  /*1690*/  UIADD3 UR5, UR41, 0x6100, URZ ;  /* 0x0000610029057890 */ /* 0x000fe4000fffe03f */
[----:B------:R-:W-:Y:S02]  /*16a0*/  USHF.R.U32.HI UR4, URZ, 0x4, UR4 ;  /* 0x000000043f047899 */ /* 0x000fe40008011604 */
[----:B------:R-:W-:-:S02]  /*16b0*/  USHF.R.U32.HI UR5, URZ, 0x4, UR5 ;  /* 0x000000043f057899 */ /* 0x000fc40008011605 */
[----:B------:R-:W-:Y:S02]  /*16c0*/  ULOP3.LUT UR4, UR4, 0x3fff, URZ, 0xc0, !UPT ;  /* 0x00003fff04047892 */ /* 0x000fe4000f8ec03f */
[----:B------:R-:W-:Y:S02]  /*16d0*/  ULOP3.LUT UR5, UR5, 0x3fff, URZ, 0xc0, !UPT ;  /* 0x00003fff05057892 */ /* 0x000fe4000f8ec03f */
[----:B------:R-:W-:Y:S02]  /*16e0*/  ULOP3.LUT UR8, UR4, 0x10000, URZ, 0xfc, !UPT ;  /* 0x0001000004087892 */ /* 0x000fe4000f8efc3f */
[----:B------:R-:W-:Y:S02]  /*16f0*/  ULOP3.LUT UR9, UR5, 0x10000, URZ, 0xfc, !UPT ;  /* 0x0001000005097892 */ /* 0x000fe4000f8efc3f */
[----:B------:R-:W-:Y:S02]  /*1700*/  ULEA UR10, UR38, UR8, 0x9 ;  /* 0x00000008260a7291 */ /* 0x000fe4000f8e483f */
[----:B------:R-:W-:Y:S01]  /*1710*/  ULEA UR11, UR38, UR9, 0xb ;  /* 0x00000009260b7291 */ /* 0x000fe2000f8e583f */
[----:B------:R-:W-:Y:S01]  /*1720*/  UMOV UR5, 0x40000040 ;  /* 0x4000004000057882 */ /* 0x000fe20000000000 */
[----:B------:R-:W-:-:S03]  /*1730*/  UMOV UR7, 0x40000040 ;  /* 0x4000004000077882 */ /* 0x000fc60000000000 */
[----:B------:R-:W-:Y:S02]  /*1740*/  UMOV UR4, UR10 ;  /* 0x0000000a00047c82 */ /* 0x000fe40008000000 */
[----:B------:R-:W-:Y:S02]  /*1750*/  UMOV UR6, UR11 ;  /* 0x0000000b00067c82 */ /* 0x000fe40008000000 */
[----:B------:R-:W-:Y:S01]  /*1760*/  IGMMA.64x256x32.S8.S8 R24, gdesc[UR4], RZ, !UPT, gsb0 ;  /* 0x06600000041879f1 */ /* 0x000fe2000c0410ff */
[----:B------:R-:W-:Y:S02]  /*1770*/  UIADD3 UR4, UR10, 0x2, URZ ;  /* 0x000000020a047890 */ /* 0x000fe4000fffe03f */
[----:B------:R-:W-:Y:S01]  /*1780*/  UIADD3 UR6, UR11, 0x2, URZ ;  /* 0x000000020b067890 */ /* 0x000fe2000fffe03f */
[----:B------:R-:W-:Y:S01]  /*1790*/  UMOV UR5, 0x40000040 ;  /* 0x4000004000057882 */ /* 0x000fe20000000000 */
[----:B------:R-:W-:Y:S01]  /*17a0*/  UMOV UR7, 0x40000040 ;  /* 0x4000004000077882 */ /* 0x000fe20000000000 */
[----:B------:R-:W-:-:S02]  /*17b0*/  WARPGROUP.DEPBAR.LE gsb0, 0x0 ;  /* 0x00008000000079c5 */ /* 0x000fc40000010000 */
[----:B------:R-:W-:-:S06]  /*17c0*/  WARPGROUP.ARRIVE ;  /* 0x00000000000079c5 */ /* 0x000fcc0000000000 */
[----:B------:R-:W-:Y:S01]  /*17d0*/  IGMMA.64x256x32.S8.S8 R24, gdesc[UR4], R24, gsb0 ;  /* 0x06600000041879f1 */ /* 0x000fe20008041018 */
[----:B------:R-:W-:Y:S02]  /*17e0*/  UIADD3 UR4, UR10, 0x4, URZ ;  /* 0x000000040a047890 */ /* 0x000fe4000fffe03f */
[----:B------:R-:W-:Y:S01]  /*17f0*/  UIADD3 UR6, UR11, 0x4, URZ ;  /* 0x000000040b067890 */ /* 0x000fe2000fffe03f */
[----:B------:R-:W-:Y:S01]  /*1800*/  UMOV UR5, 0x40000040 ;  /* 0x4000004000057882 */ /* 0x000fe20000000000 */
[----:B------:R-:W-:Y:S01]  /*1810*/  UMOV UR7, 0x40000040 ;  /* 0x4000004000077882 */ /* 0x000fe20000000000 */
[----:B------:R-:W-:Y:S02]  /*1820*/  WARPGROUP.DEPBAR.LE gsb0, 0x0 ;  /* 0x00008000000079c5 */ /* 0x000fe40000010000 */
        /* <DEDUP_REMOVED lines=8> */
[----:B------:R-:W-:Y:S03]  /*18b0*/  IGMMA.64x256x32.S8.S8 R24, gdesc[UR4], R24, gsb0 ;  /* 0x06600000041879f1 */ /* 0x000fe60008041018 */
[----:B------:R-:W-:Y:S02]  /*18c0*/  WARPGROUP.DEPBAR.LE gsb0, 0x0 ;  /* 0x00008000000079c5 */ /* 0x000fe40000010000 */
[----:B------:R-:W-:Y:S05]  /*18d0*/  @!P2 BRA `(.L_x_21) ;  /* 0x000000040010a947 */ /* 0x000fea0003800000 */
[----:B------:R-:W-:Y:S01]  /*18e0*/  UIADD3 UR4, UR38, 0x1, URZ ;  /* 0x0000000126047890 */ /* 0x000fe2000fffe03f */
[----:B-12---:R-:W-:Y:S01]  /*18f0*/  IMAD.U32 R0, RZ, RZ, UR43 ;  /* 0x0000002bff007e24 */ /* 0x006fe2000f8e00ff */
[----:B------:R-:W-:Y:S02]  /*1900*/  UMOV UR11, UR38 ;  /* 0x00000026000b7c82 */ /* 0x000fe40008000000 */
[----:B------:R-:W-:-:S04]  /*1910*/  UISETP.NE.AND UP0, UPT, UR4, 0x3, UPT ;  /* 0x000000030400788c */ /* 0x000fc8000bf05270 */
[----:B------:R-:W-:Y:S02]  /*1920*/  USEL UR5, URZ, 0x1, UP0 ;  /* 0x000000013f057887 */ /* 0x000fe40008000000 */
[----:B------:R-:W-:Y:S02]  /*1930*/  USEL UR10, UR4, URZ, UP0 ;  /* 0x0000003f040a7287 */ /* 0x000fe40008000000 */
[----:B------:R-:W-:-:S06]  /*1940*/  ULOP3.LUT UR5, UR39, UR5, URZ, 0x3c, !UPT ;  /* 0x0000000527057292 */ /* 0x000fcc000f8e3c3f */
[----:B------:R-:W-:-:S07]  /*1950*/  IMAD.U32 R5, RZ, RZ, UR5 ;  /* 0x00000005ff057e24 */ /* 0x000fce000f8e00ff */
.L_x_28:
[----:B-12---:R-:W-:Y:S05]  /*1960*/  @!P0 BRA `(.L_x_22) ;  /* 0x0000000000048947 */ /* 0x006fea0003800000 */
[----:B------:R-:W-:Y:S01]  /*1970*/  BPT.TRAP 0x1 ;  /* 0x000000040000795c */ /* 0x000fe20000300000 */
.L_x_22:
[----:B------:R-:W-:Y:S01]  /*1980*/  ULEA UR4, UR10, UR41, 0x3 ;  /* 0x000000290a047291 */ /* 0x000fe2000f8e183f */
[----:B------:R-:W-:-:S08]  /*1990*/  SHF.L.U32 R3, R5, 0x1f, RZ ;  /* 0x0000001f05037819 */ /* 0x000fd000000006ff */
[----:B------:R1:W2:Y:S01]  /*19a0*/  SYNCS.PHASECHK.TRANS64.TRYWAIT P1, [UR4], R3 ;  /* 0x00000003ff0075a7 */ /* 0x0002a20008020144 */
[----:B------:R-:W-:Y:S05]  /*19b0*/  @!P0 BRA `(.L_x_23) ;  /* 0x0000000000048947 */ /* 0x000fea0003800000 */
[----:B------:R-:W-:Y:S01]  /*19c0*/  BPT.TRAP 0x1 ;  /* 0x000000040000795c */ /* 0x000fe20000300000 */
.L_x_23:
[----:B--2---:R-:W-:Y:S05]  /*19d0*/  @P1 BRA `(.L_x_24) ;  /* 0x0000000000081947 */ /* 0x004fea0003800000 */
[----:B------:R-:W2:Y:S02]  /*19e0*/  SYNCS.PHASECHK.TRANS64.TRYWAIT P1, [UR4], R3 ;  /* 0x00000003ff0075a7 */ /* 0x000ea40008020144 */
[----:B--2---:R-:W-:Y:S05]  /*19f0*/  @!P1 BRA `(.L_x_25) ;  /* 0x0000007c00e09947 */ /* 0x004fea0003800000 */
.L_x_24:
[----:B------:R-:W-:Y:S01]  /*1a00*/  ULEA UR12, UR10, UR8, 0x9 ;  /* 0x000000080a0c7291 */ /* 0x000fe2000f8e483f */
[----:B------:R-:W-:Y:S01]  /*1a10*/  WARPGROUP.ARRIVE ;  /* 0x00000000000079c5 */ /* 0x000fe20000000000 */
[----:B------:R-:W-:Y:S01]  /*1a20*/  ULEA UR13, UR10, UR9, 0xb ;  /* 0x000000090a0d7291 */ /* 0x000fe2000f8e583f */
[----:B------:R-:W-:Y:S01]  /*1a30*/  UMOV UR5, 0x40000040 ;  /* 0x4000004000057882 */ /* 0x000fe20000000000 */
[----:B------:R-:W-:-:S03]  /*1a40*/  UMOV UR7, 0x40000040 ;  /* 0x4000004000077882 */ /* 0x000fc60000000000 */
[----:B------:R-:W-:Y:S02]  /*1a50*/  UMOV UR4, UR12 ;  /* 0x0000000c00047c82 */ /* 0x000fe40008000000 */
[----:B------:R-:W-:Y:S02]  /*1a60*/  UMOV UR6, UR13 ;  /* 0x0000000d00067c82 */ /* 0x000fe40008000000 */
[----:B------:R-:W-:Y:S01]  /*1a70*/  IGMMA.64x256x32.S8.S8 R24, gdesc[UR4], R24, gsb0 ;  /* 0x06600000041879f1 */ /* 0x000fe20008041018 */
        /* <DEDUP_REMOVED lines=23> */
[----:B------:R-:W-:Y:S01]  /*1bf0*/  BPT.TRAP 0x1 ;  /* 0x000000040000795c */ /* 0x000fe20000300000 */
.L_x_26:
[----:B------:R-:W-:Y:S01]  /*1c00*/  ULEA UR4, UR11, UR41, 0x3 ;  /* 0x000000290b047291 */ /* 0x000fe2000f8e183f */
[----:B------:R-:W-:-:S03]  /*1c10*/  ISETP.GT.U32.AND P1, PT, R16, 0x1, PT ;  /* 0x000000011000780c */ /* 0x000fc60003f24070 */
[----:B------:R-:W-:-:S04]  /*1c20*/  UIADD3 UR4, UR4, 0x18, URZ ;  /* 0x0000001804047890 */ /* 0x000fc8000fffe03f */
[----:B------:R-:W-:-:S09]  /*1c30*/  UPRMT UR4, URZ, 0x654, UR4 ;  /* 0x000006543f047896 */ /* 0x000fd20008000004 */
[----:B------:R-:W-:Y:S01]  /*1c40*/  SYNCS.ARRIVE.TRANS64.RED.A1T0 RZ, [UR4], RZ ;  /* 0x000000ffffff79a7 */ /* 0x000fe20008100404 */
[----:B------:R-:W-:Y:S05]  /*1c50*/  @P1 BRA `(.L_x_27) ;  /* 0x0000000000041947 */ /* 0x000fea0003800000 */
[----:B------:R-:W-:Y:S01]  /*1c60*/  BPT.TRAP 0x1 ;  /* 0x000000040000795c */ /* 0x000fe20000300000 */
.L_x_27:
[----:B------:R-:W-:Y:S01]  /*1c70*/  UIADD3 UR10, UR10, 0x1, URZ ;  /* 0x000000010a0a7890 */ /* 0x000fe2000fffe03f */
[C---:B------:R-:W-:Y:S01]  /*1c80*/  ISETP.GT.AND P1, PT, R0.reuse, 0x1, PT ;  /* 0x000000010000780c */ /* 0x040fe20003f24270 */
[----:B------:R-:W-:Y:S01]  /*1c90*/  UIADD3 UR11, UR11, 0x1, URZ ;  /* 0x000000010b0b7890 */ /* 0x000fe2000fffe03f */
[----:B------:R-:W-:Y:S01]  /*1ca0*/  VIADD R0, R0, 0xffffffff ;  /* 0xffffffff00007836 */ /* 0x000fe20000000000 */
[----:B------:R-:W-:Y:S02]  /*1cb0*/  UISETP.NE.AND UP0, UPT, UR10, 0x3, UPT ;  /* 0x000000030a00788c */ /* 0x000fe4000bf05270 */
[----:B------:R-:W-:Y:S02]  /*1cc0*/  UISETP.NE.AND UP1, UPT, UR11, 0x3, UPT ;  /* 0x000000030b00788c */ /* 0x000fe4000bf25270 */
[----:B------:R-:W-:Y:S02]  /*1cd0*/  USEL UR4, URZ, 0x1, UP0 ;  /* 0x000000013f047887 */ /* 0x000fe40008000000 */
[----:B------:R-:W-:-:S02]  /*1ce0*/  USEL UR10, UR10, URZ, UP0 ;  /* 0x0000003f0a0a7287 */ /* 0x000fc40008000000 */
[----:B------:R-:W-:Y:S02]  /*1cf0*/  USEL UR11, UR11, URZ, UP1 ;  /* 0x0000003f0b0b7287 */ /* 0x000fe40008800000 */
[----:B------:R-:W-:Y:S01]  /*1d00*/  LOP3.LUT R5, R5, UR4, RZ, 0x3c, !PT ;  /* 0x0000000405057c12 */ /* 0x000fe2000f8e3cff */
[----:B------:R-:W-:Y:S09]  /*1d10*/  @P1 BRA `(.L_x_28) ;  /* 0xfffffffc00101947 */ /* 0x000ff2000383ffff */
.L_x_21:
[----:B-12---:R-:W1:Y:S01]  /*1d20*/  LDC R0, c[0x0][0x28c] ;  /* 0x0000a300ff007b82 */ /* 0x006e620000000800 */
[----:B------:R2:W-:Y:S01]  /*1d30*/  SYNCS.ARRIVE.TRANS64.A1T0 RZ, [R158+UR45], RZ ;  /* 0x000000ff9eff79a7 */ /* 0x0005e2000810002d */
[----:B-1----:R-:W-:-:S13]  /*1d40*/  ISETP.GE.AND P1, PT, R0, 0x1, PT ;  /* 0x000000010000780c */ /* 0x002fda0003f26270 */
[----:B--2---:R-:W-:Y:S05]  /*1d50*/  @!P1 BRA `(.L_x_29) ;  /* 0x0000000000349947 */ /* 0x004fea0003800000 */
[----:B------:R-:W-:Y:S05]  /*1d60*/  @!P0 BRA `(.L_x_30) ;  /* 0x0000000000048947 */ /* 0x000fea0003800000 */
[----:B------:R-:W-:Y:S01]  /*1d70*/  BPT.TRAP 0x1 ;  /* 0x000000040000795c */ /* 0x000fe20000300000 */
.L_x_30:
[----:B------:R-:W-:Y:S01]  /*1d80*/  UIADD3 UR6, UR43, UR38, URZ ;  /* 0x000000262b067290 */ /* 0x000fe2000fffe03f */
[----:B------:R-:W-:-:S03]  /*1d90*/  ISETP.GT.U32.AND P0, PT, R16, 0x1, PT ;  /* 0x000000011000780c */ /* 0x000fc60003f04070 */
[----:B------:R-:W-:-:S04]  /*1da0*/  UIMAD.WIDE.U32 UR4, UR6, -0x55555555, URZ ;  /* 0xaaaaaaab060478a5 */ /* 0x000fc8000f8e003f */
[----:B------:R-:W-:-:S04]  /*1db0*/  USHF.R.U32.HI UR4, URZ, 0x1, UR5 ;  /* 0x000000013f047899 */ /* 0x000fc80008011605 */
[----:B------:R-:W-:-:S04]  /*1dc0*/  UIMAD UR6, UR4, -0x3, UR6 ;  /* 0xfffffffd040678a4 */ /* 0x000fc8000f8e0206 */
[----:B------:R-:W-:-:S04]  /*1dd0*/  ULEA UR6, UR6, UR41, 0x3 ;  /* 0x0000002906067291 */ /* 0x000fc8000f8e183f */
[----:B------:R-:W-:-:S04]  /*1de0*/  UIADD3 UR6, UR6, 0x18, URZ ;  /* 0x0000001806067890 */ /* 0x000fc8000fffe03f */
[----:B------:R-:W-:-:S09]  /*1df0*/  UPRMT UR6, URZ, 0x654, UR6 ;  /* 0x000006543f067896 */ /* 0x000fd20008000006 */
[----:B------:R-:W-:Y:S01]  /*1e00*/  SYNCS.ARRIVE.TRANS64.RED.A1T0 RZ, [UR6], RZ ;  /* 0x000000ffffff79a7 */ /* 0x000fe20008100406 */
[----:B------:R-:W-:Y:S05]  /*1e10*/  @P0 BRA `(.L_x_29) ;  /* 0x0000000000040947 */ /* 0x000fea0003800000 */
[----:B------:R-:W-:Y:S01]  /*1e20*/  BPT.TRAP 0x1 ;  /* 0x000000040000795c */ /* 0x000fe20000300000 */
.L_x_29:
[----:B------:R-:W-:Y:S01]  /*1e30*/  SHF.L.U32 R0, R163, 0x1f, RZ ;  /* 0x0000001fa3007819 */ /* 0x000fe200000006ff */
[----:B------:R-:W-:Y:S01]  /*1e40*/  UIADD3 UR38, UR44, UR38, URZ ;  /* 0x000000262c267290 */ /* 0x000fe2000fffe03f */
[----:B------:R-:W1:Y:S01]  /*1e50*/  LDC R7, c[0x0][0x288] ;  /* 0x0000a200ff077b82 */ /* 0x000e620000000800 */
[----:B------:R-:W-:Y:S01]  /*1e60*/  UISETP.GE.U32.AND UP1, UPT, UR44, 0x3, UPT ;  /* 0x000000032c00788c */ /* 0x000fe2000bf26070 */
[----:B------:R-:W-:Y:S01]  /*1e70*/  IMAD.SHL.U32 R8, R156, 0x2, RZ ;  /* 0x000000029c087824 */ /* 0x000fe200078e00ff */
[----:B------:R-:W-:Y:S02]  /*1e80*/  UISETP.GT.U32.AND UP0, UPT, UR38, 0x2, UPT ;  /* 0x000000022600788c */ /* 0x000fe4000bf04070 */
[----:B------:R-:W-:Y:S02]  /*1e90*/  UIMAD.WIDE.U32 UR4, UR38, -0x55555555, URZ ;  /* 0xaaaaaaab260478a5 */ /* 0x000fe4000f8e003f */
[----:B------:R-:W-:Y:S01]  /*1ea0*/  UISETP.LT.U32.AND UP0, UPT, UR44, 0x3, UP0 ;  /* 0x000000032c00788c */ /* 0x000fe20008701070 */
[----:B------:R-:W2:Y:S01]  /*1eb0*/  SYNCS.PHASECHK.TRANS64.TRYWAIT P0, [R159+UR42+0x10], R0 ;  /* 0x000010009f0075a7 */ /* 0x000ea2000800016a */
[----:B------:R-:W-:Y:S01]  /*1ec0*/  USHF.R.U32.HI UR4, URZ, 0x1, UR5 ;  /* 0x000000013f047899 */ /* 0x000fe20008011605 */
[----:B------:R-:W-:Y:S01]  /*1ed0*/  SHF.R.S32.HI R9, RZ, 0x1f, R8 ;  /* 0x0000001fff097819 */ /* 0x000fe20000011408 */
[----:B------:R-:W-:-:S02]  /*1ee0*/  USEL UR6, URZ, 0x1, !UP0 ;  /* 0x000000013f067887 */ /* 0x000fc4000c000000 */
[----:B------:R-:W-:Y:S02]  /*1ef0*/  UIMAD UR38, UR4, -0x3, UR38 ;  /* 0xfffffffd042678a4 */ /* 0x000fe4000f8e0226 */
[----:B------:R-:W-:-:S04]  /*1f00*/  ULOP3.LUT UR39, UR39, UR6, URZ, 0x3c, !UPT ;  /* 0x0000000627277292 */ /* 0x000fc8000f8e3c3f */
[----:B------:R-:W-:Y:S01]  /*1f10*/  @UP1 ULOP3.LUT UR39, UR39, 0x1, UR4, 0x78, !UPT ;  /* 0x0000000127271892 */ /* 0x000fe2000f8e7804 */
[----:B-12---:R-:W-:Y:S11]  /*1f20*/  @!P0 BRA `(.L_x_31) ;  /* 0x0000007800ac8947 */ /* 0x006ff60003800000 */
.L_x_316:
[----:B-1----:R-:W-:Y:S01]  /*1f30*/  IMAD.SHL.U32 R0, R19, 0x40, RZ ;  /* 0x0000004013007824 */ /* 0x002fe200078e00ff */
[----:B------:R-:W-:Y:S01]  /*1f40*/  ULDC UR6, c[0x0][0x284] ;  /* 0x0000a10000067ab9 */ /* 0x000fe20000000800 */
[----:B------:R-:W-:Y:S01]  /*1f50*/  IMAD.SHL.U32 R22, R22, 0x100, RZ ;  /* 0x0000010016167824 */ /* 0x000fe200078e00ff */
[----:B------:R-:W-:Y:S01]  /*1f60*/  SHF.R.S32.HI R15, RZ, 0x1f, R2 ;  /* 0x0000001fff0f7819 */ /* 0x000fe20000011402 */
[----:B------:R-:W-:Y:S01]  /*1f70*/  ULDC.64 UR4, c[0x0][0x5d0] ;  /* 0x0001740000047ab9 */ /* 0x000fe20000000a00 */
[----:B------:R-:W-:Y:S01]  /*1f80*/  ISETP.GE.AND P0, PT, R0, UR6, PT ;  /* 0x0000000600007c0c */ /* 0x000fe2000bf06270 */
[----:B------:R-:W-:Y:S01]  /*1f90*/  IMAD.WIDE.U32 R4, R2, UR4, R8 ;  /* 0x0000000402047c25 */ /* 0x000fe2000f8e0008 */
[----:B------:R-:W-:Y:S02]  /*1fa0*/  SHF.R.S32.HI R14, RZ, 0x1f, R22 ;  /* 0x0000001fff0e7819 */ /* 0x000fe40000011416 */
[C---:B------:R-:W-:Y:S01]  /*1fb0*/  ISETP.GE.OR P0, PT, R22.reuse, R7, P0 ;  /* 0x000000071600720c */ /* 0x040fe20000706670 */
[----:B------:R-:W-:Y:S01]  /*1fc0*/  IMAD R3, R15, UR4, RZ ;  /* 0x000000040f037c24 */ /* 0x000fe2000f8e02ff */
[----:B------:R-:W-:-:S03]  /*1fd0*/  IADD3 R4, P1, R22, R4, RZ ;  /* 0x0000000416047210 */ /* 0x000fc60007f3e0ff */
[----:B------:R-:W-:-:S05]  /*1fe0*/  IMAD R3, R2, UR5, R3 ;  /* 0x0000000502037c24 */ /* 0x000fca000f8e0203 */
[----:B------:R-:W-:-:S03]  /*1ff0*/  IADD3.X R5, R14, R5, R3, P1, !PT ;  /* 0x000000050e057210 */ /* 0x000fc60000ffe403 */
[----:B------:R-:W-:Y:S05]  /*2000*/  @P0 BRA `(.L_x_32) ;  /* 0x0000006000b00947 */ /* 0x000fea0003800000 */
[----:B0-----:R-:W0:Y:S01]  /*2010*/  LDC.64 R12, c[0x0][0x5c8] ;  /* 0x00017200ff0c7b82 */ /* 0x001e220000000a00 */
[----:B------:R-:W-:Y:S01]  /*2020*/  IMAD.WIDE R10, R19, 0x40, R154 ;  /* 0x00000040130a7825 */ /* 0x000fe200078e029a */
[----:B------:R-:W-:Y:S01]  /*2030*/  ULDC.64 UR4, c[0x0][0x5c0] ;  /* 0x0001700000047ab9 */ /* 0x000fe20000000a00 */
[----:B------:R-:W-:Y:S02]  /*2040*/  BSSY B0, `(.L_x_32) ;  /* 0x0000628000007945 */ /* 0x000fe40003800000 */
[----:B------:R-:W-:Y:S02]  /*2050*/  IMAD.IADD R19, R161, 0x1, -R0 ;  /* 0x00000001a1137824 */ /* 0x000fe400078e0a00 */
[-C--:B0-----:R-:W-:Y:S02]  /*2060*/  IMAD R3, R11, R12.reuse, RZ ;  /* 0x0000000c0b037224 */ /* 0x081fe400078e02ff */
[----:B------:R-:W-:-:S04]  /*2070*/  IMAD.WIDE.U32 R4, R10, R12, R4 ;  /* 0x0000000c0a047225 */ /* 0x000fc800078e0004 */
[----:B------:R-:W-:Y:S01]  /*2080*/  IMAD R3, R10, R13, R3 ;  /* 0x0000000d0a037224 */ /* 0x000fe200078e0203 */
[----:B------:R-:W-:-:S03]  /*2090*/  IADD3 R4, P0, R4, UR4, RZ ;  /* 0x0000000404047c10 */ /* 0x000fc6000ff1e0ff */
[----:B------:R-:W-:Y:S01]  /*20a0*/  IMAD.IADD R3, R5, 0x1, R3 ;  /* 0x0000000105037824 */ /* 0x000fe200078e0203 */
[----:B------:R-:W-:-:S04]  /*20b0*/  LEA R6, P1, R12, R4, 0x3 ;  /* 0x000000040c067211 */ /* 0x000fc800078218ff */
[----:B------:R-:W-:Y:S01]  /*20c0*/  IADD3.X R5, R3, UR5, RZ, P0, !PT ;  /* 0x0000000503057c10 */ /* 0x000fe200087fe4ff */
[----:B------:R-:W-:Y:S01]  /*20d0*/  IMAD R3, R156, -0x2, R7 ;  /* 0xfffffffe9c037824 */ /* 0x000fe200078e0207 */
[----:B-----5:R-:W-:Y:S02]  /*20e0*/  ISETP.NE.AND P0, PT, R152, RZ, PT ;  /* 0x000000ff9800720c */ /* 0x020fe40003f05270 */
[----:B------:R-:W-:Y:S01]  /*20f0*/  LEA.HI.X R7, R12, R5, R13, 0x3, P1 ;  /* 0x000000050c077211 */ /* 0x000fe200008f1c0d */
[----:B------:R-:W-:-:S10]  /*2100*/  IMAD.IADD R0, R3, 0x1, -R22 ;  /* 0x0000000103007824 */ /* 0x000fd400078e0a16 */
[----:B------:R-:W-:Y:S05]  /*2110*/  @!P0 BRA `(.L_x_33) ;  /* 0x0000004800608947 */ /* 0x000fea0003800000 */
[----:B------:R-:W0:Y:S01]  /*2120*/  LDC.64 R20, c[0x0][0x5b0] ;  /* 0x00016c00ff147b82 */ /* 0x000e220000000a00 */
[----:B------:R-:W-:Y:S01]  /*2130*/  ULDC.64 UR4, c[0x0][0x5b8] ;  /* 0x00016e0000047ab9 */ /* 0x000fe20000000a00 */
[----:B------:R-:W-:Y:S01]  /*2140*/  ISETP.GE.AND P1, PT, R19, 0x1, PT ;  /* 0x000000011300780c */ /* 0x000fe20003f26270 */
[----:B------:R-:W-:Y:S01]  /*2150*/  IMAD.WIDE.U32 R8, R2, UR4, R8 ;  /* 0x0000000402087c25 */ /* 0x000fe2000f8e0008 */
[----:B------:R-:W-:Y:S02]  /*2160*/  BSSY B1, `(.L_x_34) ;  /* 0x000000e000017945 */ /* 0x000fe40003800000 */
[----:B------:R-:W-:Y:S01]  /*2170*/  ISETP.LT.OR P5, PT, R0, 0x1, !P1 ;  /* 0x000000010000780c */ /* 0x000fe20004fa1670 */
[----:B------:R-:W-:Y:S01]  /*2180*/  IMAD R3, R15, UR4, RZ ;  /* 0x000000040f037c24 */ /* 0x000fe2000f8e02ff */
[----:B------:R-:W1:Y:S01]  /*2190*/  LDC.64 R164, c[0x0][0x5a8] ;  /* 0x00016a00ffa47b82 */ /* 0x000e620000000a00 */
[----:B------:R-:W-:Y:S02]  /*21a0*/  IADD3 R12, P0, R22, R8, RZ ;  /* 0x00000008160c7210 */ /* 0x000fe40007f1e0ff */
[----:B------:R-:W-:-:S05]  /*21b0*/  IMAD R3, R2, UR5, R3 ;  /* 0x0000000502037c24 */ /* 0x000fca000f8e0203 */
[----:B------:R-:W-:Y:S01]  /*21c0*/  IADD3.X R13, R14, R9, R3, P0, !PT ;  /* 0x000000090e0d7210 */ /* 0x000fe200007fe403 */
[-C--:B0-----:R-:W-:Y:S02]  /*21d0*/  IMAD R8, R11, R20.reuse, RZ ;  /* 0x000000140b087224 */ /* 0x081fe400078e02ff */
[----:B------:R-:W-:-:S04]  /*21e0*/  IMAD.WIDE.U32 R2, R10, R20, R12 ;  /* 0x000000140a027225 */ /* 0x000fc800078e000c */
[----:B------:R-:W-:Y:S01]  /*21f0*/  IMAD R15, R10, R21, R8 ;  /* 0x000000150a0f7224 */ /* 0x000fe200078e0208 */
[----:B-1----:R-:W-:-:S04]  /*2200*/  IADD3 R2, P0, R2, R164, RZ ;  /* 0x000000a402027210 */ /* 0x002fc80007f1e0ff */
[----:B------:R-:W-:Y:S01]  /*2210*/  IADD3.X R3, R165, R3, R15, P0, !PT ;  /* 0x00000003a5037210 */ /* 0x000fe200007fe40f */
[----:B------:R-:W-:Y:S08]  /*2220*/  @P5 BRA `(.L_x_35) ;  /* 0x0000000000045947 */ /* 0x000ff00003800000 */
[----:B------:R0:W5:Y:S02]  /*2230*/  LDG.E.U8 R162, desc[UR36][R2.64] ;  /* 0x0000002402a27981 */ /* 0x000164000c1e1100 */
.L_x_35:
[----:B------:R-:W-:Y:S05]  /*2240*/  BSYNC B1 ;  /* 0x0000000000017941 */ /* 0x000fea0003800000 */
.L_x_34:
[----:B-----5:R-:W-:Y:S01]  /*2250*/  LOP3.LUT R11, R162, 0xffff, RZ, 0xc0, !PT ;  /* 0x0000ffffa20b7812 */ /* 0x020fe200078ec0ff */
[C---:B------:R-:W-:Y:S01]  /*2260*/  IMAD.SHL.U32 R8, R20.reuse, 0x8, RZ ;  /* 0x0000000814087824 */ /* 0x040fe200078e00ff */
[----:B------:R-:W-:Y:S01]  /*2270*/  SHF.L.U64.HI R9, R20, 0x3, R21 ;  /* 0x0000000314097819 */ /* 0x000fe20000010215 */
[----:B------:R-:W-:Y:S01]  /*2280*/  BSSY B1, `(.L_x_36) ;  /* 0x000000e000017945 */ /* 0x000fe20003800000 */
[----:B------:R-:W-:Y:S02]  /*2290*/  PRMT R11, R11, 0x8880, RZ ;  /* 0x000088800b0b7816 */ /* 0x000fe400000000ff */
[----:B------:R-:W-:Y:S01]  /*22a0*/  ISETP.LT.OR P2, PT, R0, 0x2, !P1 ;  /* 0x000000020000780c */ /* 0x000fe20004f41670 */
[----:B------:R-:W-:Y:S01]  /*22b0*/  IMAD.WIDE.U32 R8, R10, R20, R8 ;  /* 0x000000140a087225 */ /* 0x000fe200078e0008 */
[----:B------:R-:W-:-:S03]  /*22c0*/  ISETP.GE.AND P0, PT, R19, 0x9, PT ;  /* 0x000000091300780c */ /* 0x000fc60003f06270 */
[----:B------:R-:W-:Y:S01]  /*22d0*/  IMAD R10, R11, R152, RZ ;  /* 0x000000980b0a7224 */ /* 0x000fe200078e02ff */
[----:B------:R-:W-:Y:S01]  /*22e0*/  IADD3 R8, P3, P4, R12, R164, R8 ;  /* 0x000000a40c087210 */ /* 0x000fe20007c7e008 */
[----:B------:R-:W-:Y:S02]  /*22f0*/  IMAD.IADD R14, R15, 0x1, R9 ;  /* 0x000000010f0e7824 */ /* 0x000fe400078e0209 */
[----:B------:R-:W-:-:S05]  /*2300*/  @!P5 IMAD R11, R24, R153, R10 ;  /* 0x00000099180bd224 */ /* 0x000fca00078e020a */
[----:B------:R1:W-:Y:S01]  /*2310*/  @!P5 STG.E.U8 desc[UR36][R4.64], R11 ;  /* 0x0000000b0400d986 */ /* 0x0003e2000c101124 */
[----:B------:R-:W-:Y:S05]  /*2320*/  @P2 BRA `(.L_x_37) ;  /* 0x00000000000c2947 */ /* 0x000fea0003800000 */
[----:B------:R-:W1:Y:S02]  /*2330*/  LDG.E.U8 R162, desc[UR36][R2.64+0x1] ;  /* 0x0000012402a27981 */ /* 0x000e64000c1e1100 */
[----:B-1----:R-:W-:-:S05]  /*2340*/  PRMT R11, R162, 0x8880, RZ ;  /* 0x00008880a20b7816 */ /* 0x002fca00000000ff */
[----:B------:R-:W-:-:S07]  /*2350*/  IMAD R10, R11, R152, RZ ;  /* 0x000000980b0a7224 */ /* 0x000fce00078e02ff */
.L_x_37:
[----:B------:R-:W-:Y:S05]  /*2360*/  BSYNC B1 ;  /* 0x0000000000017941 */ /* 0x000fea0003800000 */
.L_x_36:
[C---:B------:R-:W-:Y:S01]  /*2370*/  ISETP.LT.OR P5, PT, R0.reuse, 0x1, !P0 ;  /* 0x000000010000780c */ /* 0x040fe200047a1670 */
[----:B------:R-:W-:Y:S01]  /*2380*/  @!P2 IMAD R25, R25, R153, R10 ;  /* 0x000000991919a224 */ /* 0x000fe200078e020a */
[----:B------:R-:W-:Y:S01]  /*2390*/  BSSY B1, `(.L_x_38) ;  /* 0x000000a000017945 */ /* 0x000fe20003800000 */
[----:B------:R-:W-:Y:S02]  /*23a0*/  IADD3.X R9, R13, R165, R14, P3, P4 ;  /* 0x000000a50d097210 */ /* 0x000fe40001fe840e */
[C---:B------:R-:W-:Y:S01]  /*23b0*/  ISETP.LT.OR P3, PT, R0.reuse, 0x2, !P0 ;  /* 0x000000020000780c */ /* 0x040fe20004761670 */
[----:B------:R2:W-:Y:S01]  /*23c0*/  @!P2 STG.E.U8 desc[UR36][R4.64+0x1], R25 ;  /* 0x000001190400a986 */ /* 0x0005e2000c101124 */
[C---:B------:R-:W-:Y:S02]  /*23d0*/  ISETP.LT.OR P4, PT, R0.reuse, 0x9, !P1 ;  /* 0x000000090000780c */ /* 0x040fe40004f81670 */
[----:B------:R-:W-:-:S04]  /*23e0*/  ISETP.LT.OR P2, PT, R0, 0xa, !P1 ;  /* 0x0000000a0000780c */ /* 0x000fc80004f41670 */
[----:B------:R-:W-:Y:S09]  /*23f0*/  @P5 BRA `(.L_x_39) ;  /* 0x00000000000c5947 */ /* 0x000ff20003800000 */
[----:B------:R-:W1:Y:S02]  /*2400*/  LDG.E.U8 R162, desc[UR36][R8.64] ;  /* 0x0000002408a27981 */ /* 0x000e64000c1e1100 */
[----:B-1----:R-:W-:-:S05]  /*2410*/  PRMT R11, R162, 0x8880, RZ ;  /* 0x00008880a20b7816 */ /* 0x002fca00000000ff */
[----:B------:R-:W-:-:S07]  /*2420*/  IMAD R10, R11, R152, RZ ;  /* 0x000000980b0a7224 */ /* 0x000fce00078e02ff */
.L_x_39:
[----:B------:R-:W-:Y:S05]  /*2430*/  BSYNC B1 ;  /* 0x0000000000017941 */ /* 0x000fea0003800000 */
.L_x_38:
[----:B-1----:R-:W-:Y:S01]  /*2440*/  @!P5 IMAD R11, R26, R153, R10 ;  /* 0x000000991a0bd224 */ /* 0x002fe200078e020a */
[----:B------:R-:W-:Y:S04]  /*2450*/  BSSY B1, `(.L_x_40) ;  /* 0x0000006000017945 */ /* 0x000fe80003800000 */
[----:B------:R1:W-:Y:S01]  /*2460*/  @!P5 STG.E.U8 desc[UR36][R6.64], R11 ;  /* 0x0000000b0600d986 */ /* 0x0003e2000c101124 */
[----:B------:R-:W-:Y:S05]  /*2470*/  @P3 BRA `(.L_x_41) ;  /* 0x00000000000c3947 */ /* 0x000fea0003800000 */
[----:B------:R-:W1:Y:S02]  /*2480*/  LDG.E.U8 R162, desc[UR36][R8.64+0x1] ;  /* 0x0000012408a27981 */ /* 0x000e64000c1e1100 */
[----:B-1----:R-:W-:-:S05]  /*2490*/  PRMT R11, R162, 0x8880, RZ ;  /* 0x00008880a20b7816 */ /* 0x002fca00000000ff */
[----:B------:R-:W-:-:S07]  /*24a0*/  IMAD R10, R11, R152, RZ ;  /* 0x000000980b0a7224 */ /* 0x000fce00078e02ff */
.L_x_41:
[----:B------:R-:W-:Y:S05]  /*24b0*/  BSYNC B1 ;  /* 0x0000000000017941 */ /* 0x000fea0003800000 */
.L_x_40:
[----:B------:R-:W-:Y:S01]  /*24c0*/  @!P3 IMAD R27, R27, R153, R10 ;  /* 0x000000991b1bb224 */ /* 0x000fe200078e020a */
[----:B------:R-:W-:Y:S04]  /*24d0*/  BSSY B1, `(.L_x_42) ;  /* 0x0000006000017945 */ /* 0x000fe80003800000 */
[----:B------:R3:W-:Y:S01]  /*24e0*/  @!P3 STG.E.U8 desc[UR36][R6.64+0x1], R27 ;  /* 0x0000011b0600b986 */ /* 0x0007e2000c101124 */
[----:B------:R-:W-:Y:S05]  /*24f0*/  @P4 BRA `(.L_x_43) ;  /* 0x00000000000c4947 */ /* 0x000fea0003800000 */
[----:B------:R-:W1:Y:S02]  /*2500*/  LDG.E.U8 R162, desc[UR36][R2.64+0x8] ;  /* 0x0000082402a27981 */ /* 0x000e64000c1e1100 */
[----:B-1----:R-:W-:-:S05]  /*2510*/  PRMT R11, R162, 0x8880, RZ ;  /* 0x00008880a20b7816 */ /* 0x002fca00000000ff */
[----:B------:R-:W-:-:S07]  /*2520*/  IMAD R10, R11, R152, RZ ;  /* 0x000000980b0a7224 */ /* 0x000fce00078e02ff */
.L_x_43:
[----:B------:R-:W-:Y:S05]  /*2530*/  BSYNC B1 ;  /* 0x0000000000017941 */ /* 0x000fea0003800000 */
.L_x_42:
[----:B-1----:R-:W-:Y:S01]  /*2540*/  @!P4 IMAD R11, R28, R153, R10 ;  /* 0x000000991c0bc224 */ /* 0x002fe200078e020a */
[----:B------:R-:W-:Y:S04]  /*2550*/  BSSY B1, `(.L_x_44) ;  /* 0x0000006000017945 */ /* 0x000fe80003800000 */
[----:B------:R1:W-:Y:S01]  /*2560*/  @!P4 STG.E.U8 desc[UR36][R4.64+0x8], R11 ;  /* 0x0000080b0400c986 */ /* 0x0003e2000c101124 */
[----:B------:R-:W-:Y:S05]  /*2570*/  @P2 BRA `(.L_x_45) ;  /* 0x00000000000c2947 */ /* 0x000fea0003800000 */
[----:B------:R-:W1:Y:S02]  /*2580*/  LDG.E.U8 R162, desc[UR36][R2.64+0x9] ;  /* 0x0000092402a27981 */ /* 0x000e64000c1e1100 */
[----:B-1----:R-:W-:-:S05]  /*2590*/  PRMT R11, R162, 0x8880, RZ ;  /* 0x00008880a20b7816 */ /* 0x002fca00000000ff */
[----:B------:R-:W-:-:S07]  /*25a0*/  IMAD R10, R11, R152, RZ ;  /* 0x000000980b0a7224 */ /* 0x000fce00078e02ff */
.L_x_45:
[----:B------:R-:W-:Y:S05]  /*25b0*/  BSYNC B1 ;  /* 0x0000000000017941 */ /* 0x000fea0003800000 */
.L_x_44:
[C---:B------:R-:W-:Y:S01]  /*25c0*/  ISETP.LT.OR P4, PT, R0.reuse, 0x9, !P0 ;  /* 0x000000090000780c */ /* 0x040fe20004781670 */
[----:B------:R-:W-:Y:S01]  /*25d0*/  @!P2 IMAD R29, R29, R153, R10 ;  /* 0x000000991d1da224 */ /* 0x000fe200078e020a */
[----:B------:R-:W-:Y:S01]  /*25e0*/  BSSY B1, `(.L_x_46) ;  /* 0x0000009000017945 */ /* 0x000fe20003800000 */
[C---:B------:R-:W-:Y:S02]  /*25f0*/  ISETP.LT.OR P3, PT, R0.reuse, 0xa, !P0 ;  /* 0x0000000a0000780c */ /* 0x040fe40004761670 */
[C---:B------:R-:W-:Y:S01]  /*2600*/  ISETP.LT.OR P5, PT, R0.reuse, 0x11, !P1 ;  /* 0x000000110000780c */ /* 0x040fe20004fa1670 */
[----:B------:R4:W-:Y:S01]  /*2610*/  @!P2 STG.E.U8 desc[UR36][R4.64+0x9], R29 ;  /* 0x0000091d0400a986 */ /* 0x0009e2000c101124 */
[----:B------:R-:W-:-:S06]  /*2620*/  ISETP.LT.OR P2, PT, R0, 0x12, !P1 ;  /* 0x000000120000780c */ /* 0x000fcc0004f41670 */
[----:B------:R-:W-:Y:S07]  /*2630*/  @P4 BRA `(.L_x_47) ;  /* 0x00000000000c4947 */ /* 0x000fee0003800000 */
[----:B------:R-:W1:Y:S02]  /*2640*/  LDG.E.U8 R162, desc[UR36][R8.64+0x8] ;  /* 0x0000082408a27981 */ /* 0x000e64000c1e1100 */
[----:B-1----:R-:W-:-:S05]  /*2650*/  PRMT R11, R162, 0x8880, RZ ;  /* 0x00008880a20b7816 */ /* 0x002fca00000000ff */
[----:B------:R-:W-:-:S07]  /*2660*/  IMAD R10, R11, R152, RZ ;  /* 0x000000980b0a7224 */ /* 0x000fce00078e02ff */
.L_x_47:
[----:B------:R-:W-:Y:S05]  /*2670*/  BSYNC B1 ;  /* 0x0000000000017941 */ /* 0x000fea0003800000 */
.L_x_46:
[----:B-1----:R-:W-:Y:S01]  /*2680*/  @!P4 IMAD R11, R30, R153, R10 ;  /* 0x000000991e0bc224 */ /* 0x002fe200078e020a */
[----:B------:R-:W-:Y:S04]  /*2690*/  BSSY B1, `(.L_x_48) ;  /* 0x0000006000017945 */ /* 0x000fe80003800000 */
[----:B------:R1:W-:Y:S01]  /*26a0*/  @!P4 STG.E.U8 desc[UR36][R6.64+0x8], R11 ;  /* 0x0000080b0600c986 */ /* 0x0003e2000c101124 */
[----:B------:R-:W-:Y:S05]  /*26b0*/  @P3 BRA `(.L_x_49) ;  /* 0x00000000000c3947 */ /* 0x000fea0003800000 */
[----:B------:R-:W1:Y:S02]  /*26c0*/  LDG.E.U8 R162, desc[UR36][R8.64+0x9] ;  /* 0x0000092408a27981 */ /* 0x000e64000c1e1100 */
[----:B-1----:R-:W-:-:S05]  /*26d0*/  PRMT R11, R162, 0x8880, RZ ;  /* 0x00008880a20b7816 */ /* 0x002fca00000000ff */
[----:B------:R-:W-:-:S07]  /*26e0*/  IMAD R10, R11, R152, RZ ;  /* 0x000000980b0a7224 */ /* 0x000fce00078e02ff */
.L_x_49:
[----:B------:R-:W-:Y:S05]  /*26f0*/  BSYNC B1 ;  /* 0x0000000000017941 */ /* 0x000fea0003800000 */
.L_x_48:
[----:B------:R-:W-:Y:S01]  /*2700*/  @!P3 IMAD R31, R31, R153, R10 ;  /* 0x000000991f1fb224 */ /* 0x000fe200078e020a */
[----:B------:R-:W-:Y:S04]  /*2710*/  BSSY B1, `(.L_x_50) ;  /* 0x0000006000017945 */ /* 0x000fe80003800000 */
[----:B------:R0:W-:Y:S01]  /*2720*/  @!P3 STG.E.U8 desc[UR36][R6.64+0x9], R31 ;  /* 0x0000091f0600b986 */ /* 0x0001e2000c101124 */
[----:B------:R-:W-:Y:S05]  /*2730*/  @P5 BRA `(.L_x_51) ;  /* 0x00000000000c5947 */ /* 0x000fea0003800000 */
[----:B------:R-:W1:Y:S02]  /*2740*/  LDG.E.U8 R162, desc[UR36][R2.64+0x10] ;  /* 0x0000102402a27981 */ /* 0x000e64000c1e1100 */
[----:B-1----:R-:W-:-:S05]  /*2750*/  PRMT R11, R162, 0x8880, RZ ;  /* 0x00008880a20b7816 */ /* 0x002fca00000000ff */
[----:B------:R-:W-:-:S07]  /*2760*/  IMAD R10, R11, R152, RZ ;  /* 0x000000980b0a7224 */ /* 0x000fce00078e02ff */
.L_x_51:
[----:B------:R-:W-:Y:S05]  /*2770*/  BSYNC B1 ;  /* 0x0000000000017941 */ /* 0x000fea0003800000 */
.L_x_50:
[----:B-1----:R-:W-:Y:S01]  /*2780*/  @!P5 IMAD R11, R32, R153, R10 ;  /* 0x00000099200bd224 */ /* 0x002fe200078e020a */
[----:B------:R-:W-:Y:S04]  /*2790*/  BSSY B1, `(.L_x_52) ;  /* 0x0000006000017945 */ /* 0x000fe80003800000 */
[----:B------:R1:W-:Y:S01]  /*27a0*/  @!P5 STG.E.U8 desc[UR36][R4.64+0x10], R11 ;  /* 0x0000100b0400d986 */ /* 0x0003e2000c101124 */
[----:B------:R-:W-:Y:S05]  /*27b0*/  @P2 BRA `(.L_x_53) ;  /* 0x00000000000c2947 */ /* 0x000fea0003800000 */
[----:B------:R-:W1:Y:S02]  /*27c0*/  LDG.E.U8 R162, desc[UR36][R2.64+0x11] ;  /* 0x0000112402a27981 */ /* 0x000e64000c1e1100 */
[----:B-1----:R-:W-:-:S05]  /*27d0*/  PRMT R11, R162, 0x8880, RZ ;  /* 0x00008880a20b7816 */ /* 0x002fca00000000ff */
[----:B------:R-:W-:-:S07]  /*27e0*/  IMAD R10, R11, R152, RZ ;  /* 0x000000980b0a7224 */ /* 0x000fce00078e02ff */
.L_x_53:
[----:B------:R-:W-:Y:S05]  /*27f0*/  BSYNC B1 ;  /* 0x0000000000017941 */ /* 0x000fea0003800000 */
.L_x_52:
        /* <DEDUP_REMOVED lines=11> */
.L_x_55:
[----:B------:R-:W-:Y:S05]  /*28b0*/  BSYNC B1 ;  /* 0x0000000000017941 */ /* 0x000fea0003800000 */
.L_x_54:
[----:B-1----:R-:W-:Y:S01]  /*28c0*/  @!P4 IMAD R11, R34, R153, R10 ;  /* 0x00000099220bc224 */ /* 0x002fe200078e020a */
[----:B------:R-:W-:Y:S04]  /*28d0*/  BSSY B1, `(.L_x_56) ;  /* 0x0000006000017945 */ /* 0x000fe80003800000 */
[----:B------:R1:W-:Y:S01]  /*28e0*/  @!P4 STG.E.U8 desc[UR36][R6.64+0x10], R11 ;  /* 0x0000100b0600c986 */ /* 0x0003e2000c101124 */
[----:B------:R-:W-:Y:S05]  /*28f0*/  @P3 BRA `(.L_x_57) ;  /* 0x00000000000c3947 */ /* 0x000fea0003800000 */
[----:B------:R-:W1:Y:S02]  /*2900*/  LDG.E.U8 R162, desc[UR36][R8.64+0x11] ;  /* 0x0000112408a27981 */ /* 0x000e64000c1e1100 */
[----:B-1----:R-:W-:-:S05]  /*2910*/  PRMT R11, R162, 0x8880, RZ ;  /* 0x00008880a20b7816 */ /* 0x002fca00000000ff */
[----:B------:R-:W-:-:S07]  /*2920*/  IMAD R10, R11, R152, RZ ;  /* 0x000000980b0a7224 */ /* 0x000fce00078e02ff */
.L_x_57:
[----:B------:R-:W-:Y:S05]  /*2930*/  BSYNC B1 ;  /* 0x0000000000017941 */ /* 0x000fea0003800000 */
.L_x_56:
[----:B------:R-:W-:Y:S01]  /*2940*/  @!P3 IMAD R35, R35, R153, R10 ;  /* 0x000000992323b224 */ /* 0x000fe200078e020a */
[----:B------:R-:W-:Y:S04]  /*2950*/  BSSY B1, `(.L_x_58) ;  /* 0x0000006000017945 */ /* 0x000fe80003800000 */
[----:B------:R0:W-:Y:S01]  /*2960*/  @!P3 STG.E.U8 desc[UR36][R6.64+0x11], R35 ;  /* 0x000011230600b986 */ /* 0x0001e2000c101124 */
[----:B------:R-:W-:Y:S05]  /*2970*/  @P5 BRA `(.L_x_59) ;  /* 0x00000000000c5947 */ /* 0x000fea0003800000 */
[----:B------:R-:W1:Y:S02]  /*2980*/  LDG.E.U8 R162, desc[UR36][R2.64+0x18] ;  /* 0x0000182402a27981 */ /* 0x000e64000c1e1100 */
[----:B-1----:R-:W-:-:S05]  /*2990*/  PRMT R11, R162, 0x8880, RZ ;  /* 0x00008880a20b7816 */ /* 0x002fca00000000ff */
[----:B------:R-:W-:-:S07]  /*29a0*/  IMAD R10, R11, R152, RZ ;  /* 0x000000980b0a7224 */ /* 0x000fce00078e02ff */
.L_x_59:
[----:B------:R-:W-:Y:S05]  /*29b0*/  BSYNC B1 ;  /* 0x0000000000017941 */ /* 0x000fea0003800000 */
.L_x_58:
[----:B-1----:R-:W-:Y:S01]  /*29c0*/  @!P5 IMAD R11, R36, R153, R10 ;  /* 0x00000099240bd224 */ /* 0x002fe200078e020a */
[----:B------:R-:W-:Y:S04]  /*29d0*/  BSSY B1, `(.L_x_60) ;  /* 0x0000006000017945 */ /* 0x000fe80003800000 */
[----:B------:R1:W-:Y:S01]  /*29e0*/  @!P5 STG.E.U8 desc[UR36][R4.64+0x18], R11 ;  /* 0x0000180b0400d986 */ /* 0x0003e2000c101124 */
[----:B------:R-:W-:Y:S05]  /*29f0*/  @P2 BRA `(.L_x_61) ;  /* 0x00000000000c2947 */ /* 0x000fea0003800000 */
[----:B------:R-:W1:Y:S02]  /*2a00*/  LDG.E.U8 R162, desc[UR36][R2.64+0x19] ;  /* 0x0000192402a27981 */ /* 0x000e64000c1e1100 */
[----:B-1----:R-:W-:-:S05]  /*2a10*/  PRMT R11, R162, 0x8880, RZ ;  /* 0x00008880a20b7816 */ /* 0x002fca00000000ff */
[----:B------:R-:W-:-:S07]  /*2a20*/  IMAD R10, R11, R152, RZ ;  /* 0x000000980b0a7224 */ /* 0x000fce00078e02ff */
.L_x_61:
[----:B------:R-:W-:Y:S05]  /*2a30*/  BSYNC B1 ;  /* 0x0000000000017941 */ /* 0x000fea0003800000 */
.L_x_60:
        /* <DEDUP_REMOVED lines=11> */
.L_x_63:
[----:B------:R-:W-:Y:S05]  /*2af0*/  BSYNC B1 ;  /* 0x0000000000017941 */ /* 0x000fea0003800000 */
.L_x_62:
[----:B-1----:R-:W-:Y:S01]  /*2b00*/  @!P4 IMAD R11, R38, R153, R10 ;  /* 0x00000099260bc224 */ /* 0x002fe200078e020a */
[----:B------:R-:W-:Y:S04]  /*2b10*/  BSSY B1, `(.L_x_64) ;  /* 0x0000006000017945 */ /* 0x000fe80003800000 */
[----:B------:R1:W-:Y:S01]  /*2b20*/  @!P4 STG.E.U8 desc[UR36][R6.64+0x18], R11 ;  /* 0x0000180b0600c986 */ /* 0x0003e2000c101124 */
[----:B------:R-:W-:Y:S05]  /*2b30*/  @P3 BRA `(.L_x_65) ;  /* 0x00000000000c3947 */ /* 0x000fea0003800000 */
[----:B------:R-:W1:Y:S02]  /*2b40*/  LDG.E.U8 R162, desc[UR36][R8.64+0x19] ;  /* 0x0000192408a27981 */ /* 0x000e64000c1e1100 */
[----:B-1----:R-:W-:-:S05]  /*2b50*/  PRMT R11, R162, 0x8880, RZ ;  /* 0x00008880a20b7816 */ /* 0x002fca00000000ff */
[----:B------:R-:W-:-:S07]  /*2b60*/  IMAD R10, R11, R152, RZ ;  /* 0x000000980b0a7224 */ /* 0x000fce00078e02ff */
.L_x_65:
[----:B------:R-:W-:Y:S05]  /*2b70*/  BSYNC B1 ;  /* 0x0000000000017941 */ /* 0x000fea0003800000 */
.L_x_64:
[----:B------:R-:W-:Y:S01]  /*2b80*/  @!P3 IMAD R39, R39, R153, R10 ;  /* 0x000000992727b224 */ /* 0x000fe200078e020a */
[----:B------:R-:W-:Y:S04]  /*2b90*/  BSSY B1, `(.L_x_66) ;  /* 0x0000006000017945 */ /* 0x000fe80003800000 */
[----:B------:R0:W-:Y:S01]  /*2ba0*/  @!P3 STG.E.U8 desc[UR36][R6.64+0x19], R39 ;  /* 0x000019270600b986 */ /* 0x0001e2000c101124 */
[----:B------:R-:W-:Y:S05]  /*2bb0*/  @P5 BRA `(.L_x_67) ;  /* 0x00000000000c5947 */ /* 0x000fea0003800000 */
[----:B------:R-:W1:Y:S02]  /*2bc0*/  LDG.E.U8 R162, desc[UR36][R2.64+0x20] ;  /* 0x0000202402a27981 */ /* 0x000e64000c1e1100 */
[----:B-1----:R-:W-:-:S05]  /*2bd0*/  PRMT R11, R162, 0x8880, RZ ;  /* 0x00008880a20b7816 */ /* 0x002fca00000000ff */
[----:B------:R-:W-:-:S07]  /*2be0*/  IMAD R10, R11, R152, RZ ;  /* 0x000000980b0a7224 */ /* 0x000fce00078e02ff */
.L_x_67:
[----:B------:R-:W-:Y:S05]  /*2bf0*/  BSYNC B1 ;  /* 0x0000000000017941 */ /* 0x000fea0003800000 */
.L_x_66:
[----:B-1----:R-:W-:Y:S01]  /*2c00*/  @!P5 IMAD R11, R40, R153, R10 ;  /* 0x00000099280bd224 */ /* 0x002fe200078e020a */
[----:B------:R-:W-:Y:S04]  /*2c10*/  BSSY B1, `(.L_x_68) ;  /* 0x0000006000017945 */ /* 0x000fe80003800000 */
[----:B------:R1:W-:Y:S01]  /*2c20*/  @!P5 STG.E.U8 desc[UR36][R4.64+0x20], R11 ;  /* 0x0000200b0400d986 */ /* 0x0003e2000c101124 */
[----:B------:R-:W-:Y:S05]  /*2c30*/  @P2 BRA `(.L_x_69) ;  /* 0x00000000000c2947 */ /* 0x000fea0003800000 */
[----:B------:R-:W1:Y:S02]  /*2c40*/  LDG.E.U8 R162, desc[UR36][R2.64+0x21] ;  /* 0x0000212402a27981 */ /* 0x000e64000c1e1100 */
[----:B-1----:R-:W-:-:S05]  /*2c50*/  PRMT R11, R162, 0x8880, RZ ;  /* 0x00008880a20b7816 */ /* 0x002fca00000000ff */
[----:B------:R-:W-:-:S07]  /*2c60*/  IMAD R10, R11, R152, RZ ;  /* 0x000000980b0a7224 */ /* 0x000fce00078e02ff */
.L_x_69:
[----:B------:R-:W-:Y:S05]  /*2c70*/  BSYNC B1 ;  /* 0x0000000000017941 */ /* 0x000fea0003800000 */
.L_x_68:
        /* <DEDUP_REMOVED lines=11> */
.L_x_71:
[----:B------:R-:W-:Y:S05]  /*2d30*/  BSYNC B1 ;  /* 0x0000000000017941 */ /* 0x000fea0003800000 */
.L_x_70:
[----:B-1----:R-:W-:Y:S01]  /*2d40*/  @!P4 IMAD R11, R42, R153, R10 ;  /* 0x000000992a0bc224 */ /* 0x002fe200078e020a */
[----:B------:R-:W-:Y:S04]  /*2d50*/  BSSY B1, `(.L_x_72) ;  /* 0x0000006000017945 */ /* 0x000fe80003800000 */
[----:B------:R1:W-:Y:S01]  /*2d60*/  @!P4 STG.E.U8 desc[UR36][R6.64+0x20], R11 ;  /* 0x0000200b0600c986 */ /* 0x0003e2000c101124 */
[----:B------:R-:W-:Y:S05]  /*2d70*/  @P3 BRA `(.L_x_73) ;  /* 0x00000000000c3947 */ /* 0x000fea0003800000 */
[----:B------:R-:W1:Y:S02]  /*2d80*/  LDG.E.U8 R162, desc[UR36][R8.64+0x21] ;  /* 0x0000212408a27981 */ /* 0x000e64000c1e1100 */
[----:B-1----:R-:W-:-:S05]  /*2d90*/  PRMT R11, R162, 0x8880, RZ ;  /* 0x00008880a20b7816 */ /* 0x002fca00000000ff */
[----:B------:R-:W-:-:S07]  /*2da0*/  IMAD R10, R11, R152, RZ ;  /* 0x000000980b0a7224 */ /* 0x000fce00078e02ff */
.L_x_73:
[----:B------:R-:W-:Y:S05]  /*2db0*/  BSYNC B1 ;  /* 0x0000000000017941 */ /* 0x000fea0003800000 */
.L_x_72:
[----:B------:R-:W-:Y:S01]  /*2dc0*/  @!P3 IMAD R43, R43, R153, R10 ;  /* 0x000000992b2bb224 */ /* 0x000fe200078e020a */
[----:B------:R-:W-:Y:S04]  /*2dd0*/  BSSY B1, `(.L_x_74) ;  /* 0x0000006000017945 */ /* 0x000fe80003800000 */
[----:B------:R0:W-:Y:S01]  /*2de0*/  @!P3 STG.E.U8 desc[UR36][R6.64+0x21], R43 ;  /* 0x0000212b0600b986 */ /* 0x0001e2000c101124 */
[----:B------:R-:W-:Y:S05]  /*2df0*/  @P5 BRA `(.L_x_75) ;  /* 0x00000000000c5947 */ /* 0x000fea0003800000 */
[----:B------:R-:W1:Y:S02]  /*2e00*/  LDG.E.U8 R162, desc[UR36][R2.64+0x28] ;  /* 0x0000282402a27981 */ /* 0x000e64000c1e1100 */
[----:B-1----:R-:W-:-:S05]  /*2e10*/  PRMT R11, R162, 0x8880, RZ ;  /* 0x00008880a20b7816 */ /* 0x002fca00000000ff */
[----:B------:R-:W-:-:S07]  /*2e20*/  IMAD R10, R11, R152, RZ ;  /* 0x000000980b0a7224 */ /* 0x000fce00078e02ff */
.L_x_75:
[----:B------:R-:W-:Y:S05]  /*2e30*/  BSYNC B1 ;  /* 0x0000000000017941 */ /* 0x000fea0003800000 */
.L_x_74:
[----:B-1----:R-:W-:Y:S01]  /*2e40*/  @!P5 IMAD R11, R44, R153, R10 ;  /* 0x000000992c0bd224 */ /* 0x002fe200078e020a */
[----:B------:R-:W-:Y:S04]  /*2e50*/  BSSY B1, `(.L_x_76) ;  /* 0x0000006000017945 */ /* 0x000fe80003800000 */
[----:B------:R1:W-:Y:S01]  /*2e60*/  @!P5 STG.E.U8 desc[UR36][R4.64+0x28], R11 ;  /* 0x0000280b0400d986 */ /* 0x0003e2000c101124 */
[----:B------:R-:W-:Y:S05]  /*2e70*/  @P2 BRA `(.L_x_77) ;  /* 0x00000000000c2947 */ /* 0x000fea0003800000 */
[----:B------:R-:W1:Y:S02]  /*2e80*/  LDG.E.U8 R162, desc[UR36][R2.64+0x29] ;  /* 0x0000292402a27981 */ /* 0x000e64000c1e1100 */
[----:B-1----:R-:W-:-:S05]  /*2e90*/  PRMT R11, R162, 0x8880, RZ ;  /* 0x00008880a20b7816 */ /* 0x002fca00000000ff */
[----:B------:R-:W-:-:S07]  /*2ea0*/  IMAD R10, R11, R152, RZ ;  /* 0x000000980b0a7224 */ /* 0x000fce00078e02ff */
.L_x_77:
[----:B------:R-:W-:Y:S05]  /*2eb0*/  BSYNC B1 ;  /* 0x0000000000017941 */ /* 0x000fea0003800000 */
.L_x_76:
        /* <DEDUP_REMOVED lines=11> */
.L_x_79:
[----:B------:R-:W-:Y:S05]  /*2f70*/  BSYNC B1 ;  /* 0x0000000000017941 */ /* 0x000fea0003800000 */
.L_x_78:
[----:B-1----:R-:W-:Y:S01]  /*2f80*/  @!P4 IMAD R11, R46, R153, R10 ;  /* 0x000000992e0bc224 */ /* 0x002fe200078e020a */
[----:B------:R-:W-:Y:S04]  /*2f90*/  BSSY B1, `(.L_x_80) ;  /* 0x0000006000017945 */ /* 0x000fe80003800000 */
[----:B------:R1:W-:Y:S01]  /*2fa0*/  @!P4 STG.E.U8 desc[UR36][R6.64+0x28], R11 ;  /* 0x0000280b0600c986 */ /* 0x0003e2000c101124 */
[----:B------:R-:W-:Y:S05]  /*2fb0*/  @P3 BRA `(.L_x_81) ;  /* 0x00000000000c3947 */ /* 0x000fea0003800000 */
[----:B------:R-:W1:Y:S02]  /*2fc0*/  LDG.E.U8 R162, desc[UR36][R8.64+0x29] ;  /* 0x0000292408a27981 */ /* 0x000e64000c1e1100 */
[----:B-1----:R-:W-:-:S05]  /*2fd0*/  PRMT R11, R162, 0x8880, RZ ;  /* 0x00008880a20b7816 */ /* 0x002fca00000000ff */
[----:B------:R-:W-:-:S07]  /*2fe0*/  IMAD R10, R11, R152, RZ ;  /* 0x000000980b0a7224 */ /* 0x000fce00078e02ff */
.L_x_81:
[----:B------:R-:W-:Y:S05]  /*2ff0*/  BSYNC B1 ;  /* 0x0000000000017941 */ /* 0x000fea0003800000 */
.L_x_80:
[----:B------:R-:W-:Y:S01]  /*3000*/  @!P3 IMAD R47, R47, R153, R10 ;  /* 0x000000992f2fb224 */ /* 0x000fe200078e020a */
[----:B------:R-:W-:Y:S04]  /*3010*/  BSSY B1, `(.L_x_82) ;  /* 0x0000006000017945 */ /* 0x000fe80003800000 */
[----:B------:R0:W-:Y:S01]  /*3020*/  @!P3 STG.E.U8 desc[UR36][R6.64+0x29], R47 ;  /* 0x0000292f0600b986 */ /* 0x0001e2000c101124 */
[----:B------:R-:W-:Y:S05]  /*3030*/  @P5 BRA `(.L_x_83) ;  /* 0x00000000000c5947 */ /* 0x000fea0003800000 */
[----:B------:R-:W1:Y:S02]  /*3040*/  LDG.E.U8 R162, desc[UR36][R2.64+0x30] ;  /* 0x0000302402a27981 */ /* 0x000e64000c1e1100 */
[----:B-1----:R-:W-:-:S05]  /*3050*/  PRMT R11, R162, 0x8880, RZ ;  /* 0x00008880a20b7816 */ /* 0x002fca00000000ff */
[----:B------:R-:W-:-:S07]  /*3060*/  IMAD R10, R11, R152, RZ ;  /* 0x000000980b0a7224 */ /* 0x000fce00078e02ff */
.L_x_83:
[----:B------:R-:W-:Y:S05]  /*3070*/  BSYNC B1 ;  /* 0x0000000000017941 */ /* 0x000fea0003800000 */
.L_x_82:
[----:B-1----:R-:W-:Y:S01]  /*3080*/  @!P5 IMAD R11, R48, R153, R10 ;  /* 0x00000099300bd224 */ /* 0x002fe200078e020a */
[----:B------:R-:W-:Y:S04]  /*3090*/  BSSY B1, `(.L_x_84) ;  /* 0x0000006000017945 */ /* 0x000fe80003800000 */
[----:B------:R1:W-:Y:S01]  /*30a0*/  @!P5 STG.E.U8 desc[UR36][R4.64+0x30], R11 ;  /* 0x0000300b0400d986 */ /* 0x0003e2000c101124 */
[----:B------:R-:W-:Y:S05]  /*30b0*/  @P2 BRA `(.L_x_85) ;  /* 0x00000000000c2947 */ /* 0x000fea0003800000 */
[----:B------:R-:W1:Y:S02]  /*30c0*/  LDG.E.U8 R162, desc[UR36][R2.64+0x31] ;  /* 0x0000312402a27981 */ /* 0x000e64000c1e1100 */
[----:B-1----:R-:W-:-:S05]  /*30d0*/  PRMT R11, R162, 0x8880, RZ ;  /* 0x00008880a20b7816 */ /* 0x002fca00000000ff */
[----:B------:R-:W-:-:S07]  /*30e0*/  IMAD R10, R11, R152, RZ ;  /* 0x000000980b0a7224 */ /* 0x000fce00078e02ff */
.L_x_85:
[----:B------:R-:W-:Y:S05]  /*30f0*/  BSYNC B1 ;  /* 0x0000000000017941 */ /* 0x000fea0003800000 */
.L_x_84:
        /* <DEDUP_REMOVED lines=11> */
.L_x_87:
[----:B------:R-:W-:Y:S05]  /*31b0*/  BSYNC B1 ;  /* 0x0000000000017941 */ /* 0x000fea0003800000 */
.L_x_86:
[----:B-1----:R-:W-:Y:S01]  /*31c0*/  @!P4 IMAD R11, R50, R153, R10 ;  /* 0x00000099320bc224 */ /* 0x002fe200078e020a */
[----:B------:R-:W-:Y:S04]  /*31d0*/  BSSY B1, `(.L_x_88) ;  /* 0x0000006000017945 */ /* 0x000fe80003800000 */
[----:B------:R1:W-:Y:S01]  /*31e0*/  @!P4 STG.E.U8 desc[UR36][R6.64+0x30], R11 ;  /* 0x0000300b0600c986 */ /* 0x0003e2000c101124 */
[----:B------:R-:W-:Y:S05]  /*31f0*/  @P3 BRA `(.L_x_89) ;  /* 0x00000000000c3947 */ /* 0x000fea0003800000 */
[----:B------:R-:W1:Y:S02]  /*3200*/  LDG.E.U8 R162, desc[UR36][R8.64+0x31] ;  /* 0x0000312408a27981 */ /* 0x000e64000c1e1100 */
[----:B-1----:R-:W-:-:S05]  /*3210*/  PRMT R11, R162, 0x8880, RZ ;  /* 0x00008880a20b7816 */ /* 0x002fca00000000ff */
[----:B------:R-:W-:-:S07]  /*3220*/  IMAD R10, R11, R152, RZ ;  /* 0x000000980b0a7224 */ /* 0x000fce00078e02ff */
.L_x_89:
[----:B------:R-:W-:Y:S05]  /*3230*/  BSYNC B1 ;  /* 0x0000000000017941 */ /* 0x000fea0003800000 */
.L_x_88:
[----:B------:R-:W-:Y:S01]  /*3240*/  @!P3 IMAD R51, R51, R153, R10 ;  /* 0x000000993333b224 */ /* 0x000fe200078e020a */
[----:B------:R-:W-:Y:S04]  /*3250*/  BSSY B1, `(.L_x_90) ;  /* 0x0000006000017945 */ /* 0x000fe80003800000 */
[----:B------:R0:W-:Y:S01]  /*3260*/  @!P3 STG.E.U8 desc[UR36][R6.64+0x31], R51 ;  /* 0x000031330600b986 */ /* 0x0001e2000c101124 */
[----:B------:R-:W-:Y:S05]  /*3270*/  @P5 BRA `(.L_x_91) ;  /* 0x00000000000c5947 */ /* 0x000fea0003800000 */
[----:B------:R-:W1:Y:S02]  /*3280*/  LDG.E.U8 R162, desc[UR36][R2.64+0x38] ;  /* 0x0000382402a27981 */ /* 0x000e64000c1e1100 */
[----:B-1----:R-:W-:-:S05]  /*3290*/  PRMT R11, R162, 0x8880, RZ ;  /* 0x00008880a20b7816 */ /* 0x002fca00000000ff */
[----:B------:R-:W-:-:S07]  /*32a0*/  IMAD R10, R11, R152, RZ ;  /* 0x000000980b0a7224 */ /* 0x000fce00078e02ff */
.L_x_91:
[----:B------:R-:W-:Y:S05]  /*32b0*/  BSYNC B1 ;  /* 0x0000000000017941 */ /* 0x000fea0003800000 */
.L_x_90:
[----:B-1----:R-:W-:Y:S01]  /*32c0*/  @!P5 IMAD R11, R52, R153, R10 ;  /* 0x00000099340bd224 */ /* 0x002fe200078e020a */
[----:B------:R-:W-:Y:S04]  /*32d0*/  BSSY B1, `(.L_x_92) ;  /* 0x0000006000017945 */ /* 0x000fe80003800000 */
[----:B------:R1:W-:Y:S01]  /*32e0*/  @!P5 STG.E.U8 desc[UR36][R4.64+0x38], R11 ;  /* 0x0000380b0400d986 */ /* 0x0003e2000c101124 */
[----:B------:R-:W-:Y:S05]  /*32f0*/  @P2 BRA `(.L_x_93) ;  /* 0x00000000000c2947 */ /* 0x000fea0003800000 */
[----:B------:R-:W1:Y:S02]  /*3300*/  LDG.E.U8 R162, desc[UR36][R2.64+0x39] ;  /* 0x0000392402a27981 */ /* 0x000e64000c1e1100 */
[----:B-1----:R-:W-:-:S05]  /*3310*/  PRMT R11, R162, 0x8880, RZ ;  /* 0x00008880a20b7816 */ /* 0x002fca00000000ff */
[----:B------:R-:W-:-:S07]  /*3320*/  IMAD R10, R11, R152, RZ ;  /* 0x000000980b0a7224 */ /* 0x000fce00078e02ff */
.L_x_93:
[----:B------:R-:W-:Y:S05]  /*3330*/  BSYNC B1 ;  /* 0x0000000000017941 */ /* 0x000fea0003800000 */
.L_x_92:
        /* <DEDUP_REMOVED lines=11> */
.L_x_95:
[----:B------:R-:W-:Y:S05]  /*33f0*/  BSYNC B1 ;  /* 0x0000000000017941 */ /* 0x000fea0003800000 */
.L_x_94:
[----:B-1----:R-:W-:Y:S01]  /*3400*/  @!P4 IMAD R11, R54, R153, R10 ;  /* 0x00000099360bc224 */ /* 0x002fe200078e020a */
[----:B------:R-:W-:Y:S04]  /*3410*/  BSSY B1, `(.L_x_96) ;  /* 0x0000006000017945 */ /* 0x000fe80003800000 */
[----:B------:R1:W-:Y:S01]  /*3420*/  @!P4 STG.E.U8 desc[UR36][R6.64+0x38], R11 ;  /* 0x0000380b0600c986 */ /* 0x0003e2000c101124 */
[----:B------:R-:W-:Y:S05]  /*3430*/  @P3 BRA `(.L_x_97) ;  /* 0x00000000000c3947 */ /* 0x000fea0003800000 */
[----:B------:R-:W1:Y:S02]  /*3440*/  LDG.E.U8 R162, desc[UR36][R8.64+0x39] ;  /* 0x0000392408a27981 */ /* 0x000e64000c1e1100 */
[----:B-1----:R-:W-:-:S05]  /*3450*/  PRMT R11, R162, 0x8880, RZ ;  /* 0x00008880a20b7816 */ /* 0x002fca00000000ff */
[----:B------:R-:W-:-:S07]  /*3460*/  IMAD R10, R11, R152, RZ ;  /* 0x000000980b0a7224 */ /* 0x000fce00078e02ff */
.L_x_97:
[----:B------:R-:W-:Y:S05]  /*3470*/  BSYNC B1 ;  /* 0x0000000000017941 */ /* 0x000fea0003800000 */
.L_x_96:
[----:B------:R-:W-:Y:S01]  /*3480*/  @!P3 IMAD R55, R55, R153, R10 ;  /* 0x000000993737b224 */ /* 0x000fe200078e020a */
[----:B------:R-:W-:Y:S04]  /*3490*/  BSSY B1, `(.L_x_98) ;  /* 0x0000006000017945 */ /* 0x000fe80003800000 */
[----:B------:R0:W-:Y:S01]  /*34a0*/  @!P3 STG.E.U8 desc[UR36][R6.64+0x39], R55 ;  /* 0x000039370600b986 */ /* 0x0001e2000c101124 */
[----:B------:R-:W-:Y:S05]  /*34b0*/  @P5 BRA `(.L_x_99) ;  /* 0x00000000000c5947 */ /* 0x000fea0003800000 */
[----:B------:R-:W1:Y:S02]  /*34c0*/  LDG.E.U8 R162, desc[UR36][R2.64+0x40] ;  /* 0x0000402402a27981 */ /* 0x000e64000c1e1100 */
[----:B-1----:R-:W-:-:S05]  /*34d0*/  PRMT R11, R162, 0x8880, RZ ;  /* 0x00008880a20b7816 */ /* 0x002fca00000000ff */
[----:B------:R-:W-:-:S07]  /*34e0*/  IMAD R10, R11, R152, RZ ;  /* 0x000000980b0a7224 */ /* 0x000fce00078e02ff */
.L_x_99:
[----:B------:R-:W-:Y:S05]  /*34f0*/  BSYNC B1 ;  /* 0x0000000000017941 */ /* 0x000fea0003800000 */
.L_x_98:
[----:B-1----:R-:W-:Y:S01]  /*3500*/  @!P5 IMAD R11, R56, R153, R10 ;  /* 0x00000099380bd224 */ /* 0x002fe200078e020a */
[----:B------:R-:W-:Y:S04]  /*3510*/  BSSY B1, `(.L_x_100) ;  /* 0x0000006000017945 */ /* 0x000fe80003800000 */
[----:B------:R1:W-:Y:S01]  /*3520*/  @!P5 STG.E.U8 desc[UR36][R4.64+0x40], R11 ;  /* 0x0000400b0400d986 */ /* 0x0003e2000c101124 */
[----:B------:R-:W-:Y:S05]  /*3530*/  @P2 BRA `(.L_x_101) ;  /* 0x00000000000c2947 */ /* 0x000fea0003800000 */
[----:B------:R-:W1:Y:S02]  /*3540*/  LDG.E.U8 R162, desc[UR36][R2.64+0x41] ;  /* 0x0000412402a27981 */ /* 0x000e64000c1e1100 */
[----:B-1----:R-:W-:-:S05]  /*3550*/  PRMT R11, R162, 0x8880, RZ ;  /* 0x00008880a20b7816 */ /* 0x002fca00000000ff */
[----:B------:R-:W-:-:S07]  /*3560*/  IMAD R10, R11, R152, RZ ;  /* 0x000000980b0a7224 */ /* 0x000fce00078e02ff */
.L_x_101:
[----:B------:R-:W-:Y:S05]  /*3570*/  BSYNC B1 ;  /* 0x0000000000017941 */ /* 0x000fea0003800000 */
.L_x_100:
        /* <DEDUP_REMOVED lines=11> */
.L_x_103:
[----:B------:R-:W-:Y:S05]  /*3630*/  BSYNC B1 ;  /* 0x0000000000017941 */ /* 0x000fea0003800000 */
.L_x_102:
[----:B-1----:R-:W-:Y:S01]  /*3640*/  @!P4 IMAD R11, R58, R153, R10 ;  /* 0x000000993a0bc224 */ /* 0x002fe200078e020a */
[----:B------:R-:W-:Y:S04]  /*3650*/  BSSY B1, `(.L_x_104) ;  /* 0x0000006000017945 */ /* 0x000fe80003800000 */
[----:B------:R1:W-:Y:S01]  /*3660*/  @!P4 STG.E.U8 desc[UR36][R6.64+0x40], R11 ;  /* 0x0000400b0600c986 */ /* 0x0003e2000c101124 */
[----:B------:R-:W-:Y:S05]  /*3670*/  @P3 BRA `(.L_x_105) ;  /* 0x00000000000c3947 */ /* 0x000fea0003800000 */
[----:B------:R-:W1:Y:S02]  /*3680*/  LDG.E.U8 R162, desc[UR36][R8.64+0x41] ;  /* 0x0000412408a27981 */ /* 0x000e64000c1e1100 */
[----:B-1----:R-:W-:-:S05]  /*3690*/  PRMT R11, R162, 0x8880, RZ ;  /* 0x00008880a20b7816 */ /* 0x002fca00000000ff */
[----:B------:R-:W-:-:S07]  /*36a0*/  IMAD R10, R11, R152, RZ ;  /* 0x000000980b0a7224 */ /* 0x000fce00078e02ff */
.L_x_105:
[----:B------:R-:W-:Y:S05]  /*36b0*/  BSYNC B1 ;  /* 0x0000000000017941 */ /* 0x000fea0003800000 */
.L_x_104:
[----:B------:R-:W-:Y:S01]  /*36c0*/  @!P3 IMAD R59, R59, R153, R10 ;  /* 0x000000993b3bb224 */ /* 0x000fe200078e020a */
[----:B------:R-:W-:Y:S04]  /*36d0*/  BSSY B1, `(.L_x_106) ;  /* 0x0000006000017945 */ /* 0x000fe80003800000 */
[----:B------:R0:W-:Y:S01]  /*36e0*/  @!P3 STG.E.U8 desc[UR36][R6.64+0x41], R59 ;  /* 0x0000413b0600b986 */ /* 0x0001e2000c101124 */
[----:B------:R-:W-:Y:S05]  /*36f0*/  @P5 BRA `(.L_x_107) ;  /* 0x00000000000c5947 */ /* 0x000fea0003800000 */
[----:B------:R-:W1:Y:S02]  /*3700*/  LDG.E.U8 R162, desc[UR36][R2.64+0x48] ;  /* 0x0000482402a27981 */ /* 0x000e64000c1e1100 */
[----:B-1----:R-:W-:-:S05]  /*3710*/  PRMT R11, R162, 0x8880, RZ ;  /* 0x00008880a20b7816 */ /* 0x002fca00000000ff */
[----:B------:R-:W-:-:S07]  /*3720*/  IMAD R10, R11, R152, RZ ;  /* 0x000000980b0a7224 */ /* 0x000fce00078e02ff */
.L_x_107:
[----:B------:R-:W-:Y:S05]  /*3730*/  BSYNC B1 ;  /* 0x0000000000017941 */ /* 0x000fea0003800000 */
.L_x_106:
[----:B-1----:R-:W-:Y:S01]  /*3740*/  @!P5 IMAD R11, R60, R153, R10 ;  /* 0x000000993c0bd224 */ /* 0x002fe200078e020a */
[----:B------:R-:W-:Y:S04]  /*3750*/  BSSY B1, `(.L_x_108) ;  /* 0x0000006000017945 */ /* 0x000fe80003800000 */
[----:B------:R1:W-:Y:S01]  /*3760*/  @!P5 STG.E.U8 desc[UR36][R4.64+0x48], R11 ;  /* 0x0000480b0400d986 */ /* 0x0003e2000c101124 */
[----:B------:R-:W-:Y:S05]  /*3770*/  @P2 BRA `(.L_x_109) ;  /* 0x00000000000c2947 */ /* 0x000fea0003800000 */
[----:B------:R-:W1:Y:S02]  /*3780*/  LDG.E.U8 R162, desc[UR36][R2.64+0x49] ;  /* 0x0000492402a27981 */ /* 0x000e64000c1e1100 */
[----:B-1----:R-:W-:-:S05]  /*3790*/  PRMT R11, R162, 0x8880, RZ ;  /* 0x00008880a20b7816 */ /* 0x002fca00000000ff */
[----:B------:R-:W-:-:S07]  /*37a0*/  IMAD R10, R11, R152, RZ ;  /* 0x000000980b0a7224 */ /* 0x000fce00078e02ff */
.L_x_109:
[----:B------:R-:W-:Y:S05]  /*37b0*/  BSYNC B1 ;  /* 0x0000000000017941 */ /* 0x000fea0003800000 */
.L_x_108:
        /* <DEDUP_REMOVED lines=11> */
.L_x_111:
[----:B------:R-:W-:Y:S05]  /*3870*/  BSYNC B1 ;  /* 0x0000000000017941 */ /* 0x000fea0003800000 */
.L_x_110:
[----:B-1----:R-:W-:Y:S01]  /*3880*/  @!P4 IMAD R11, R62, R153, R10 ;  /* 0x000000993e0bc224 */ /* 0x002fe200078e020a */
[----:B------:R-:W-:Y:S04]  /*3890*/  BSSY B1, `(.L_x_112) ;  /* 0x0000006000017945 */ /* 0x000fe80003800000 */
[----:B------:R1:W-:Y:S01]  /*38a0*/  @!P4 STG.E.U8 desc[UR36][R6.64+0x48], R11 ;  /* 0x0000480b0600c986 */ /* 0x0003e2000c101124 */
[----:B------:R-:W-:Y:S05]  /*38b0*/  @P3 BRA `(.L_x_113) ;  /* 0x00000000000c3947 */ /* 0x000fea0003800000 */
[----:B------:R-:W1:Y:S02]  /*38c0*/  LDG.E.U8 R162, desc[UR36][R8.64+0x49] ;  /* 0x0000492408a27981 */ /* 0x000e64000c1e1100 */
[----:B-1----:R-:W-:-:S05]  /*38d0*/  PRMT R11, R162, 0x8880, RZ ;  /* 0x00008880a20b7816 */ /* 0x002fca00000000ff */
[----:B------:R-:W-:-:S07]  /*38e0*/  IMAD R10, R11, R152, RZ ;  /* 0x000000980b0a7224 */ /* 0x000fce00078e02ff */
.L_x_113:
[----:B------:R-:W-:Y:S05]  /*38f0*/  BSYNC B1 ;  /* 0x0000000000017941 */ /* 0x000fea0003800000 */
.L_x_112:
[----:B------:R-:W-:Y:S01]  /*3900*/  @!P3 IMAD R63, R63, R153, R10 ;  /* 0x000000993f3fb224 */ /* 0x000fe200078e020a */
[----:B------:R-:W-:Y:S04]  /*3910*/  BSSY B1, `(.L_x_114) ;  /* 0x0000006000017945 */ /* 0x000fe80003800000 */
[----:B------:R0:W-:Y:S01]  /*3920*/  @!P3 STG.E.U8 desc[UR36][R6.64+0x49], R63 ;  /* 0x0000493f0600b986 */ /* 0x0001e2000c101124 */
[----:B------:R-:W-:Y:S05]  /*3930*/  @P5 BRA `(.L_x_115) ;  /* 0x00000000000c5947 */ /* 0x000fea0003800000 */
[----:B------:R-:W1:Y:S02]  /*3940*/  LDG.E.U8 R162, desc[UR36][R2.64+0x50] ;  /* 0x0000502402a27981 */ /* 0x000e64000c1e1100 */
[----:B-1----:R-:W-:-:S05]  /*3950*/  PRMT R11, R162, 0x8880, RZ ;  /* 0x00008880a20b7816 */ /* 0x002fca00000000ff */
[----:B------:R-:W-:-:S07]  /*3960*/  IMAD R10, R11, R152, RZ ;  /* 0x000000980b0a7224 */ /* 0x000fce00078e02ff */
.L_x_115:
[----:B------:R-:W-:Y:S05]  /*3970*/  BSYNC B1 ;  /* 0x0000000000017941 */ /* 0x000fea0003800000 */
.L_x_114:
[----:B-1----:R-:W-:Y:S01]  /*3980*/  @!P5 IMAD R11, R64, R153, R10 ;  /* 0x00000099400bd224 */ /* 0x002fe200078e020a */
[----:B------:R-:W-:Y:S04]  /*3990*/  BSSY B1, `(.L_x_116) ;  /* 0x0000006000017945 */ /* 0x000fe80003800000 */
[----:B------:R1:W-:Y:S01]  /*39a0*/  @!P5 STG.E.U8 desc[UR36][R4.64+0x50], R11 ;  /* 0x0000500b0400d986 */ /* 0x0003e2000c101124 */
[----:B------:R-:W-:Y:S05]  /*39b0*/  @P2 BRA `(.L_x_117) ;  /* 0x00000000000c2947 */ /* 0x000fea0003800000 */
[----:B------:R-:W1:Y:S02]  /*39c0*/  LDG.E.U8 R162, desc[UR36][R2.64+0x51] ;  /* 0x0000512402a27981 */ /* 0x000e64000c1e1100 */
[----:B-1----:R-:W-:-:S05]  /*39d0*/  PRMT R11, R162, 0x8880, RZ ;  /* 0x00008880a20b7816 */ /* 0x002fca00000000ff */
[----:B------:R-:W-:-:S07]  /*39e0*/  IMAD R10, R11, R152, RZ ;  /* 0x000000980b0a7224 */ /* 0x000fce00078e02ff */
.L_x_117:
[----:B------:R-:W-:Y:S05]  /*39f0*/  BSYNC B1 ;  /* 0x0000000000017941 */ /* 0x000fea0003800000 */
.L_x_116:
        /* <DEDUP_REMOVED lines=11> */
.L_x_119:
[----:B------:R-:W-:Y:S05]  /*3ab0*/  BSYNC B1 ;  /* 0x0000000000017941 */ /* 0x000fea0003800000 */
.L_x_118:
[----:B-1----:R-:W-:Y:S01]  /*3ac0*/  @!P4 IMAD R11, R66, R153, R10 ;  /* 0x00000099420bc224 */ /* 0x002fe200078e020a */
[----:B------:R-:W-:Y:S04]  /*3ad0*/  BSSY B1, `(.L_x_120) ;  /* 0x0000006000017945 */ /* 0x000fe80003800000 */
[----:B------:R1:W-:Y:S01]  /*3ae0*/  @!P4 STG.E.U8 desc[UR36][R6.64+0x50], R11 ;  /* 0x0000500b0600c986 */ /* 0x0003e2000c101124 */
[----:B------:R-:W-:Y:S05]  /*3af0*/  @P3 BRA `(.L_x_121) ;  /* 0x00000000000c3947 */ /* 0x000fea0003800000 */
[----:B------:R-:W1:Y:S02]  /*3b00*/  LDG.E.U8 R162, desc[UR36][R8.64+0x51] ;  /* 0x0000512408a27981 */ /* 0x000e64000c1e1100 */
[----:B-1----:R-:W-:-:S05]  /*3b10*/  PRMT R11, R162, 0x8880, RZ ;  /* 0x00008880a20b7816 */ /* 0x002fca00000000ff */
[----:B------:R-:W-:-:S07]  /*3b20*/  IMAD R10, R11, R152, RZ ;  /* 0x000000980b0a7224 */ /* 0x000fce00078e02ff */
.L_x_121:
[----:B------:R-:W-:Y:S05]  /*3b30*/  BSYNC B1 ;  /* 0x0000000000017941 */ /* 0x000fea0003800000 */
.L_x_120:
[----:B------:R-:W-:Y:S01]  /*3b40*/  @!P3 IMAD R67, R67, R153, R10 ;  /* 0x000000994343b224 */ /* 0x000fe200078e020a */
[----:B------:R-:W-:Y:S04]  /*3b50*/  BSSY B1, `(.L_x_122) ;  /* 0x0000006000017945 */ /* 0x000fe80003800000 */
[----:B------:R0:W-:Y:S01]  /*3b60*/  @!P3 STG.E.U8 desc[UR36][R6.64+0x51], R67 ;  /* 0x000051430600b986 */ /* 0x0001e2000c101124 */
[----:B------:R-:W-:Y:S05]  /*3b70*/  @P5 BRA `(.L_x_123) ;  /* 0x00000000000c5947 */ /* 0x000fea0003800000 */
[----:B------:R-:W1:Y:S02]  /*3b80*/  LDG.E.U8 R162, desc[UR36][R2.64+0x58] ;  /* 0x0000582402a27981 */ /* 0x000e64000c1e1100 */
[----:B-1----:R-:W-:-:S05]  /*3b90*/  PRMT R11, R162, 0x8880, RZ ;  /* 0x00008880a20b7816 */ /* 0x002fca00000000ff */
[----:B------:R-:W-:-:S07]  /*3ba0*/  IMAD R10, R11, R152, RZ ;  /* 0x000000980b0a7224 */ /* 0x000fce00078e02ff */
.L_x_123:
[----:B------:R-:W-:Y:S05]  /*3bb0*/  BSYNC B1 ;  /* 0x0000000000017941 */ /* 0x000fea0003800000 */
.L_x_122:
[----:B-1----:R-:W-:Y:S01]  /*3bc0*/  @!P5 IMAD R11, R68, R153, R10 ;  /* 0x00000099440bd224 */ /* 0x002fe200078e020a */
[----:B------:R-:W-:Y:S04]  /*3bd0*/  BSSY B1, `(.L_x_124) ;  /* 0x0000006000017945 */ /* 0x000fe80003800000 */
[----:B------:R1:W-:Y:S01]  /*3be0*/  @!P5 STG.E.U8 desc[UR36][R4.64+0x58], R11 ;  /* 0x0000580b0400d986 */ /* 0x0003e2000c101124 */
[----:B------:R-:W-:Y:S05]  /*3bf0*/  @P2 BRA `(.L_x_125) ;  /* 0x00000000000c2947 */ /* 0x000fea0003800000 */
[----:B------:R-:W1:Y:S02]  /*3c00*/  LDG.E.U8 R162, desc[UR36][R2.64+0x59] ;  /* 0x0000592402a27981 */ /* 0x000e64000c1e1100 */
[----:B-1----:R-:W-:-:S05]  /*3c10*/  PRMT R11, R162, 0x8880, RZ ;  /* 0x00008880a20b7816 */ /* 0x002fca00000000ff */
[----:B------:R-:W-:-:S07]  /*3c20*/  IMAD R10, R11, R152, RZ ;  /* 0x000000980b0a7224 */ /* 0x000fce00078e02ff */
.L_x_125:
[----:B------:R-:W-:Y:S05]  /*3c30*/  BSYNC B1 ;  /* 0x0000000000017941 */ /* 0x000fea0003800000 */
.L_x_124:
        /* <DEDUP_REMOVED lines=11> */
.L_x_127:
[----:B------:R-:W-:Y:S05]  /*3cf0*/  BSYNC B1 ;  /* 0x0000000000017941 */ /* 0x000fea0003800000 */
.L_x_126:
[----:B-1----:R-:W-:Y:S01]  /*3d00*/  @!P4 IMAD R11, R70, R153, R10 ;  /* 0x00000099460bc224 */ /* 0x002fe200078e020a */
[----:B------:R-:W-:Y:S04]  /*3d10*/  BSSY B1, `(.L_x_128) ;  /* 0x0000006000017945 */ /* 0x000fe80003800000 */
[----:B------:R1:W-:Y:S01]  /*3d20*/  @!P4 STG.E.U8 desc[UR36][R6.64+0x58], R11 ;  /* 0x0000580b0600c986 */ /* 0x0003e2000c101124 */
[----:B------:R-:W-:Y:S05]  /*3d30*/  @P3 BRA `(.L_x_129) ;  /* 0x00000000000c3947 */ /* 0x000fea0003800000 */
[----:B------:R-:W1:Y:S02]  /*3d40*/  LDG.E.U8 R162, desc[UR36][R8.64+0x59] ;  /* 0x0000592408a27981 */ /* 0x000e64000c1e1100 */
[----:B-1----:R-:W-:-:S05]  /*3d50*/  PRMT R11, R162, 0x8880, RZ ;  /* 0x00008880a20b7816 */ /* 0x002fca00000000ff */
[----:B------:R-:W-:-:S07]  /*3d60*/  IMAD R10, R11, R152, RZ ;  /* 0x000000980b0a7224 */ /* 0x000fce00078e02ff */
.L_x_129:
[----:B------:R-:W-:Y:S05]  /*3d70*/  BSYNC B1 ;  /* 0x0000000000017941 */ /* 0x000fea0003800000 */
.L_x_128:
[----:B------:R-:W-:Y:S01]  /*3d80*/  @!P3 IMAD R71, R71, R153, R10 ;  /* 0x000000994747b224 */ /* 0x000fe200078e020a */
[----:B------:R-:W-:Y:S04]  /*3d90*/  BSSY B1, `(.L_x_130) ;  /* 0x0000006000017945 */ /* 0x000fe80003800000 */
[----:B------:R0:W-:Y:S01]  /*3da0*/  @!P3 STG.E.U8 desc[UR36][R6.64+0x59], R71 ;  /* 0x000059470600b986 */ /* 0x0001e2000c101124 */
[----:B------:R-:W-:Y:S05]  /*3db0*/  @P5 BRA `(.L_x_131) ;  /* 0x00000000000c5947 */ /* 0x000fea0003800000 */
[----:B------:R-:W1:Y:S02]  /*3dc0*/  LDG.E.U8 R162, desc[UR36][R2.64+0x60] ;  /* 0x0000602402a27981 */ /* 0x000e64000c1e1100 */
[----:B-1----:R-:W-:-:S05]  /*3dd0*/  PRMT R11, R162, 0x8880, RZ ;  /* 0x00008880a20b7816 */ /* 0x002fca00000000ff */
[----:B------:R-:W-:-:S07]  /*3de0*/  IMAD R10, R11, R152, RZ ;  /* 0x000000980b0a7224 */ /* 0x000fce00078e02ff */
.L_x_131:
[----:B------:R-:W-:Y:S05]  /*3df0*/  BSYNC B1 ;  /* 0x0000000000017941 */ /* 0x000fea0003800000 */
.L_x_130:
[----:B-1----:R-:W-:Y:S01]  /*3e00*/  @!P5 IMAD R11, R72, R153, R10 ;  /* 0x00000099480bd224 */ /* 0x002fe200078e020a */
[----:B------:R-:W-:Y:S04]  /*3e10*/  BSSY B1, `(.L_x_132) ;  /* 0x0000006000017945 */ /* 0x000fe80003800000 */
[----:B------:R1:W-:Y:S01]  /*3e20*/  @!P5 STG.E.U8 desc[UR36][R4.64+0x60], R11 ;  /* 0x0000600b0400d986 */ /* 0x0003e2000c101124 */
[----:B------:R-:W-:Y:S05]  /*3e30*/  @P2 BRA `(.L_x_133) ;  /* 0x00000000000c2947 */ /* 0x000fea0003800000 */
[----:B------:R-:W1:Y:S02]  /*3e40*/  LDG.E.U8 R162, desc[UR36][R2.64+0x61] ;  /* 0x0000612402a27981 */ /* 0x000e64000c1e1100 */
[----:B-1----:R-:W-:-:S05]  /*3e50*/  PRMT R11, R162, 0x8880, RZ ;  /* 0x00008880a20b7816 */ /* 0x002fca00000000ff */
[----:B------:R-:W-:-:S07]  /*3e60*/  IMAD R10, R11, R152, RZ ;  /* 0x000000980b0a7224 */ /* 0x000fce00078e02ff */
.L_x_133:
[----:B------:R-:W-:Y:S05]  /*3e70*/  BSYNC B1 ;  /* 0x0000000000017941 */ /* 0x000fea0003800000 */
.L_x_132:
        /* <DEDUP_REMOVED lines=11> */
.L_x_135:
[----:B------:R-:W-:Y:S05]  /*3f30*/  BSYNC B1 ;  /* 0x0000000000017941 */ /* 0x000fea0003800000 */
.L_x_134:
[----:B-1----:R-:W-:Y:S01]  /*3f40*/  @!P4 IMAD R11, R74, R153, R10 ;  /* 0x000000994a0bc224 */ /* 0x002fe200078e020a */
[----:B------:R-:W-:Y:S04]  /*3f50*/  BSSY B1, `(.L_x_136) ;  /* 0x0000006000017945 */ /* 0x000fe80003800000 */
[----:B------:R1:W-:Y:S01]  /*3f60*/  @!P4 STG.E.U8 desc[UR36][R6.64+0x60], R11 ;  /* 0x0000600b0600c986 */ /* 0x0003e2000c101124 */
[----:B------:R-:W-:Y:S05]  /*3f70*/  @P3 BRA `(.L_x_137) ;  /* 0x00000000000c3947 */ /* 0x000fea0003800000 */
[----:B------:R-:W1:Y:S02]  /*3f80*/  LDG.E.U8 R162, desc[UR36][R8.64+0x61] ;  /* 0x0000612408a27981 */ /* 0x000e64000c1e1100 */
[----:B-1----:R-:W-:-:S05]  /*3f90*/  PRMT R11, R162, 0x8880, RZ ;  /* 0x00008880a20b7816 */ /* 0x002fca00000000ff */
[----:B------:R-:W-:-:S07]  /*3fa0*/  IMAD R10, R11, R152, RZ ;  /* 0x000000980b0a7224 */ /* 0x000fce00078e02ff */
.L_x_137:
[----:B------:R-:W-:Y:S05]  /*3fb0*/  BSYNC B1 ;  /* 0x0000000000017941 */ /* 0x000fea0003800000 */
.L_x_136:
[----:B------:R-:W-:Y:S01]  /*3fc0*/  @!P3 IMAD R75, R75, R153, R10 ;  /* 0x000000994b4bb224 */ /* 0x000fe200078e020a */
[----:B------:R-:W-:Y:S04]  /*3fd0*/  BSSY B1, `(.L_x_138) ;  /* 0x0000006000017945 */ /* 0x000fe80003800000 */
[----:B------:R0:W-:Y:S01]  /*3fe0*/  @!P3 STG.E.U8 desc[UR36][R6.64+0x61], R75 ;  /* 0x0000614b0600b986 */ /* 0x0001e2000c101124 */
[----:B------:R-:W-:Y:S05]  /*3ff0*/  @P5 BRA `(.L_x_139) ;  /* 0x00000000000c5947 */ /* 0x000fea0003800000 */
[----:B------:R-:W1:Y:S02]  /*4000*/  LDG.E.U8 R162, desc[UR36][R2.64+0x68] ;  /* 0x0000682402a27981 */ /* 0x000e64000c1e1100 */
[----:B-1----:R-:W-:-:S05]  /*4010*/  PRMT R11, R162, 0x8880, RZ ;  /* 0x00008880a20b7816 */ /* 0x002fca00000000ff */
[----:B------:R-:W-:-:S07]  /*4020*/  IMAD R10, R11, R152, RZ ;  /* 0x000000980b0a7224 */ /* 0x000fce00078e02ff */
.L_x_139:
[----:B------:R-:W-:Y:S05]  /*4030*/  BSYNC B1 ;  /* 0x0000000000017941 */ /* 0x000fea0003800000 */
.L_x_138:
[----:B-1----:R-:W-:Y:S01]  /*4040*/  @!P5 IMAD R11, R76, R153, R10 ;  /* 0x000000994c0bd224 */ /* 0x002fe200078e020a */
[----:B------:R-:W-:Y:S04]  /*4050*/  BSSY B1, `(.L_x_140) ;  /* 0x0000006000017945 */ /* 0x000fe80003800000 */
[----:B------:R1:W-:Y:S01]  /*4060*/  @!P5 STG.E.U8 desc[UR36][R4.64+0x68], R11 ;  /* 0x0000680b0400d986 */ /* 0x0003e2000c101124 */
[----:B------:R-:W-:Y:S05]  /*4070*/  @P2 BRA `(.L_x_141) ;  /* 0x00000000000c2947 */ /* 0x000fea0003800000 */
[----:B------:R-:W1:Y:S02]  /*4080*/  LDG.E.U8 R162, desc[UR36][R2.64+0x69] ;  /* 0x0000692402a27981 */ /* 0x000e64000c1e1100 */
[----:B-1----:R-:W-:-:S05]  /*4090*/  PRMT R11, R162, 0x8880, RZ ;  /* 0x00008880a20b7816 */ /* 0x002fca00000000ff */
[----:B------:R-:W-:-:S07]  /*40a0*/  IMAD R10, R11, R152, RZ ;  /* 0x000000980b0a7224 */ /* 0x000fce00078e02ff */
.L_x_141:
[----:B------:R-:W-:Y:S05]  /*40b0*/  BSYNC B1 ;  /* 0x0000000000017941 */ /* 0x000fea0003800000 */
.L_x_140:
        /* <DEDUP_REMOVED lines=11> */
.L_x_143:
[----:B------:R-:W-:Y:S05]  /*4170*/  BSYNC B1 ;  /* 0x0000000000017941 */ /* 0x000fea0003800000 */
.L_x_142:
[----:B-1----:R-:W-:Y:S01]  /*4180*/  @!P4 IMAD R11, R78, R153, R10 ;  /* 0x000000994e0bc224 */ /* 0x002fe200078e020a */
[----:B------:R-:W-:Y:S04]  /*4190*/  BSSY B1, `(.L_x_144) ;  /* 0x0000006000017945 */ /* 0x000fe80003800000 */
[----:B------:R1:W-:Y:S01]  /*41a0*/  @!P4 STG.E.U8 desc[UR36][R6.64+0x68], R11 ;  /* 0x0000680b0600c986 */ /* 0x0003e2000c101124 */
[----:B------:R-:W-:Y:S05]  /*41b0*/  @P3 BRA `(.L_x_145) ;  /* 0x00000000000c3947 */ /* 0x000fea0003800000 */
[----:B------:R-:W1:Y:S02]  /*41c0*/  LDG.E.U8 R162, desc[UR36][R8.64+0x69] ;  /* 0x0000692408a27981 */ /* 0x000e64000c1e1100 */
[----:B-1----:R-:W-:-:S05]  /*41d0*/  PRMT R11, R162, 0x8880, RZ ;  /* 0x00008880a20b7816 */ /* 0x002fca00000000ff */
[----:B------:R-:W-:-:S07]  /*41e0*/  IMAD R10, R11, R152, RZ ;  /* 0x000000980b0a7224 */ /* 0x000fce00078e02ff */
.L_x_145:
[----:B------:R-:W-:Y:S05]  /*41f0*/  BSYNC B1 ;  /* 0x0000000000017941 */ /* 0x000fea0003800000 */
.L_x_144:
[----:B------:R-:W-:Y:S01]  /*4200*/  @!P3 IMAD R79, R79, R153, R10 ;  /* 0x000000994f4fb224 */ /* 0x000fe200078e020a */
[----:B------:R-:W-:Y:S04]  /*4210*/  BSSY B1, `(.L_x_146) ;  /* 0x0000006000017945 */ /* 0x000fe80003800000 */
[----:B------:R0:W-:Y:S01]  /*4220*/  @!P3 STG.E.U8 desc[UR36][R6.64+0x69], R79 ;  /* 0x0000694f0600b986 */ /* 0x0001e2000c101124 */
[----:B------:R-:W-:Y:S05]  /*4230*/  @P5 BRA `(.L_x_147) ;  /* 0x00000000000c5947 */ /* 0x000fea0003800000 */
[----:B------:R-:W1:Y:S02]  /*4240*/  LDG.E.U8 R162, desc[UR36][R2.64+0x70] ;  /* 0x0000702402a27981 */ /* 0x000e64000c1e1100 */
[----:B-1----:R-:W-:-:S05]  /*4250*/  PRMT R11, R162, 0x8880, RZ ;  /* 0x00008880a20b7816 */ /* 0x002fca00000000ff */
[----:B------:R-:W-:-:S07]  /*4260*/  IMAD R10, R11, R152, RZ ;  /* 0x000000980b0a7224 */ /* 0x000fce00078e02ff */
.L_x_147:
[----:B------:R-:W-:Y:S05]  /*4270*/  BSYNC B1 ;  /* 0x0000000000017941 */ /* 0x000fea0003800000 */
.L_x_146:
[----:B-1----:R-:W-:Y:S01]  /*4280*/  @!P5 IMAD R11, R80, R153, R10 ;  /* 0x00000099500bd224 */ /* 0x002fe200078e020a */
[----:B------:R-:W-:Y:S04]  /*4290*/  BSSY B1, `(.L_x_148) ;  /* 0x0000006000017945 */ /* 0x000fe80003800000 */
[----:B------:R1:W-:Y:S01]  /*42a0*/  @!P5 STG.E.U8 desc[UR36][R4.64+0x70], R11 ;  /* 0x0000700b0400d986 */ /* 0x0003e2000c101124 */
[----:B------:R-:W-:Y:S05]  /*42b0*/  @P2 BRA `(.L_x_149) ;  /* 0x00000000000c2947 */ /* 0x000fea0003800000 */
[----:B------:R-:W1:Y:S02]  /*42c0*/  LDG.E.U8 R162, desc[UR36][R2.64+0x71] ;  /* 0x0000712402a27981 */ /* 0x000e64000c1e1100 */
[----:B-1----:R-:W-:-:S05]  /*42d0*/  PRMT R11, R162, 0x8880, RZ ;  /* 0x00008880a20b7816 */ /* 0x002fca00000000ff */
[----:B------:R-:W-:-:S07]  /*42e0*/  IMAD R10, R11, R152, RZ ;  /* 0x000000980b0a7224 */ /* 0x000fce00078e02ff */
.L_x_149:
[----:B------:R-:W-:Y:S05]  /*42f0*/  BSYNC B1 ;  /* 0x0000000000017941 */ /* 0x000fea0003800000 */
.L_x_148:
        /* <DEDUP_REMOVED lines=11> */
.L_x_151:
[----:B------:R-:W-:Y:S05]  /*43b0*/  BSYNC B1 ;  /* 0x0000000000017941 */ /* 0x000fea0003800000 */
.L_x_150:
[----:B-1----:R-:W-:Y:S01]  /*43c0*/  @!P4 IMAD R11, R82, R153, R10 ;  /* 0x00000099520bc224 */ /* 0x002fe200078e020a */
[----:B------:R-:W-:Y:S04]  /*43d0*/  BSSY B1, `(.L_x_152) ;  /* 0x0000006000017945 */ /* 0x000fe80003800000 */
[----:B------:R1:W-:Y:S01]  /*43e0*/  @!P4 STG.E.U8 desc[UR36][R6.64+0x70], R11 ;  /* 0x0000700b0600c986 */ /* 0x0003e2000c101124 */
[----:B------:R-:W-:Y:S05]  /*43f0*/  @P3 BRA `(.L_x_153) ;  /* 0x00000000000c3947 */ /* 0x000fea0003800000 */
[----:B------:R-:W1:Y:S02]  /*4400*/  LDG.E.U8 R162, desc[UR36][R8.64+0x71] ;  /* 0x0000712408a27981 */ /* 0x000e64000c1e1100 */
[----:B-1----:R-:W-:-:S05]  /*4410*/  PRMT R11, R162, 0x8880, RZ ;  /* 0x00008880a20b7816 */ /* 0x002fca00000000ff */
[----:B------:R-:W-:-:S07]  /*4420*/  IMAD R10, R11, R152, RZ ;  /* 0x000000980b0a7224 */ /* 0x000fce00078e02ff */
.L_x_153:
[----:B------:R-:W-:Y:S05]  /*4430*/  BSYNC B1 ;  /* 0x0000000000017941 */ /* 0x000fea0003800000 */
.L_x_152:
[----:B------:R-:W-:Y:S01]  /*4440*/  @!P3 IMAD R83, R83, R153, R10 ;  /* 0x000000995353b224 */ /* 0x000fe200078e020a */
[----:B------:R-:W-:Y:S04]  /*4450*/  BSSY B1, `(.L_x_154) ;  /* 0x0000006000017945 */ /* 0x000fe80003800000 */
[----:B------:R0:W-:Y:S01]  /*4460*/  @!P3 STG.E.U8 desc[UR36][R6.64+0x71], R83 ;  /* 0x000071530600b986 */ /* 0x0001e2000c101124 */
[----:B------:R-:W-:Y:S05]  /*4470*/  @P5 BRA `(.L_x_155) ;  /* 0x00000000000c5947 */ /* 0x000fea0003800000 */
[----:B------:R-:W1:Y:S02]  /*4480*/  LDG.E.U8 R162, desc[UR36][R2.64+0x78] ;  /* 0x0000782402a27981 */ /* 0x000e64000c1e1100 */
[----:B-1----:R-:W-:-:S05]  /*4490*/  PRMT R11, R162, 0x8880, RZ ;  /* 0x00008880a20b7816 */ /* 0x002fca00000000ff */
[----:B------:R-:W-:-:S07]  /*44a0*/  IMAD R10, R11, R152, RZ ;  /* 0x000000980b0a7224 */ /* 0x000fce00078e02ff */
.L_x_155:
[----:B------:R-:W-:Y:S05]  /*44b0*/  BSYNC B1 ;  /* 0x0000000000017941 */ /* 0x000fea0003800000 */
.L_x_154:
[----:B-1----:R-:W-:Y:S01]  /*44c0*/  @!P5 IMAD R11, R84, R153, R10 ;  /* 0x00000099540bd224 */ /* 0x002fe200078e020a */
[----:B------:R-:W-:Y:S04]  /*44d0*/  BSSY B1, `(.L_x_156) ;  /* 0x0000006000017945 */ /* 0x000fe80003800000 */
[----:B------:R1:W-:Y:S01]  /*44e0*/  @!P5 STG.E.U8 desc[UR36][R4.64+0x78], R11 ;  /* 0x0000780b0400d986 */ /* 0x0003e2000c101124 */
[----:B------:R-:W-:Y:S05]  /*44f0*/  @P2 BRA `(.L_x_157) ;  /* 0x00000000000c2947 */ /* 0x000fea0003800000 */
[----:B------:R-:W1:Y:S02]  /*4500*/  LDG.E.U8 R162, desc[UR36][R2.64+0x79] ;  /* 0x0000792402a27981 */ /* 0x000e64000c1e1100 */
[----:B-1----:R-:W-:-:S05]  /*4510*/  PRMT R11, R162, 0x8880, RZ ;  /* 0x00008880a20b7816 */ /* 0x002fca00000000ff */
[----:B------:R-:W-:-:S07]  /*4520*/  IMAD R10, R11, R152, RZ ;  /* 0x000000980b0a7224 */ /* 0x000fce00078e02ff */
.L_x_157:
[----:B------:R-:W-:Y:S05]  /*4530*/  BSYNC B1 ;  /* 0x0000000000017941 */ /* 0x000fea0003800000 */
.L_x_156:
        /* <DEDUP_REMOVED lines=11> */
.L_x_159:
[----:B------:R-:W-:Y:S05]  /*45f0*/  BSYNC B1 ;  /* 0x0000000000017941 */ /* 0x000fea0003800000 */
.L_x_158:
[----:B-1----:R-:W-:Y:S01]  /*4600*/  @!P4 IMAD R11, R86, R153, R10 ;  /* 0x00000099560bc224 */ /* 0x002fe200078e020a */
[----:B------:R-:W-:Y:S04]  /*4610*/  BSSY B1, `(.L_x_160) ;  /* 0x0000006000017945 */ /* 0x000fe80003800000 */
[----:B------:R1:W-:Y:S01]  /*4620*/  @!P4 STG.E.U8 desc[UR36][R6.64+0x78], R11 ;  /* 0x0000780b0600c986 */ /* 0x0003e2000c101124 */
[----:B------:R-:W-:Y:S05]  /*4630*/  @P3 BRA `(.L_x_161) ;  /* 0x00000000000c3947 */ /* 0x000fea0003800000 */
[----:B------:R-:W1:Y:S02]  /*4640*/  LDG.E.U8 R162, desc[UR36][R8.64+0x79] ;  /* 0x0000792408a27981 */ /* 0x000e64000c1e1100 */
[----:B-1----:R-:W-:-:S05]  /*4650*/  PRMT R11, R162, 0x8880, RZ ;  /* 0x00008880a20b7816 */ /* 0x002fca00000000ff */
[----:B------:R-:W-:-:S07]  /*4660*/  IMAD R10, R11, R152, RZ ;  /* 0x000000980b0a7224 */ /* 0x000fce00078e02ff */
.L_x_161:
[----:B------:R-:W-:Y:S05]  /*4670*/  BSYNC B1 ;  /* 0x0000000000017941 */ /* 0x000fea0003800000 */
.L_x_160:
[----:B------:R-:W-:Y:S01]  /*4680*/  @!P3 IMAD R87, R87, R153, R10 ;  /* 0x000000995757b224 */ /* 0x000fe200078e020a */
[----:B------:R-:W-:Y:S04]  /*4690*/  BSSY B1, `(.L_x_162) ;  /* 0x0000006000017945 */ /* 0x000fe80003800000 */
[----:B------:R0:W-:Y:S01]  /*46a0*/  @!P3 STG.E.U8 desc[UR36][R6.64+0x79], R87 ;  /* 0x000079570600b986 */ /* 0x0001e2000c101124 */
[----:B------:R-:W-:Y:S05]  /*46b0*/  @P5 BRA `(.L_x_163) ;  /* 0x00000000000c5947 */ /* 0x000fea0003800000 */
[----:B------:R-:W1:Y:S02]  /*46c0*/  LDG.E.U8 R162, desc[UR36][R2.64+0x80] ;  /* 0x0000802402a27981 */ /* 0x000e64000c1e1100 */
[----:B-1----:R-:W-:-:S05]  /*46d0*/  PRMT R11, R162, 0x8880, RZ ;  /* 0x00008880a20b7816 */ /* 0x002fca00000000ff */
[----:B------:R-:W-:-:S07]  /*46e0*/  IMAD R10, R11, R152, RZ ;  /* 0x000000980b0a7224 */ /* 0x000fce00078e02ff */
.L_x_163:
[----:B------:R-:W-:Y:S05]  /*46f0*/  BSYNC B1 ;  /* 0x0000000000017941 */ /* 0x000fea0003800000 */
.L_x_162:
[----:B-1----:R-:W-:Y:S01]  /*4700*/  @!P5 IMAD R11, R88, R153, R10 ;  /* 0x00000099580bd224 */ /* 0x002fe200078e020a */
[----:B------:R-:W-:Y:S04]  /*4710*/  BSSY B1, `(.L_x_164) ;  /* 0x0000006000017945 */ /* 0x000fe80003800000 */
[----:B------:R1:W-:Y:S01]  /*4720*/  @!P5 STG.E.U8 desc[UR36][R4.64+0x80], R11 ;  /* 0x0000800b0400d986 */ /* 0x0003e2000c101124 */
[----:B------:R-:W-:Y:S05]  /*4730*/  @P2 BRA `(.L_x_165) ;  /* 0x00000000000c2947 */ /* 0x000fea0003800000 */
[----:B------:R-:W1:Y:S02]  /*4740*/  LDG.E.U8 R162, desc[UR36][R2.64+0x81] ;  /* 0x0000812402a27981 */ /* 0x000e64000c1e1100 */
[----:B-1----:R-:W-:-:S05]  /*4750*/  PRMT R11, R162, 0x8880, RZ ;  /* 0x00008880a20b7816 */ /* 0x002fca00000000ff */
[----:B------:R-:W-:-:S07]  /*4760*/  IMAD R10, R11, R152, RZ ;  /* 0x000000980b0a7224 */ /* 0x000fce00078e02ff */
.L_x_165:
[----:B------:R-:W-:Y:S05]  /*4770*/  BSYNC B1 ;  /* 0x0000000000017941 */ /* 0x000fea0003800000 */
.L_x_164:
        /* <DEDUP_REMOVED lines=11> */
.L_x_167:
[----:B------:R-:W-:Y:S05]  /*4830*/  BSYNC B1 ;  /* 0x0000000000017941 */ /* 0x000fea0003800000 */
.L_x_166:
[----:B-1----:R-:W-:Y:S01]  /*4840*/  @!P4 IMAD R11, R90, R153, R10 ;  /* 0x000000995a0bc224 */ /* 0x002fe200078e020a */
[----:B------:R-:W-:Y:S04]  /*4850*/  BSSY B1, `(.L_x_168) ;  /* 0x0000006000017945 */ /* 0x000fe80003800000 */
[----:B------:R1:W-:Y:S01]  /*4860*/  @!P4 STG.E.U8 desc[UR36][R6.64+0x80], R11 ;  /* 0x0000800b0600c986 */ /* 0x0003e2000c101124 */
[----:B------:R-:W-:Y:S05]  /*4870*/  @P3 BRA `(.L_x_169) ;  /* 0x00000000000c3947 */ /* 0x000fea0003800000 */
[----:B------:R-:W1:Y:S02]  /*4880*/  LDG.E.U8 R162, desc[UR36][R8.64+0x81] ;  /* 0x0000812408a27981 */ /* 0x000e64000c1e1100 */
[----:B-1----:R-:W-:-:S05]  /*4890*/  PRMT R11, R162, 0x8880, RZ ;  /* 0x00008880a20b7816 */ /* 0x002fca00000000ff */
[----:B------:R-:W-:-:S07]  /*48a0*/  IMAD R10, R11, R152, RZ ;  /* 0x000000980b0a7224 */ /* 0x000fce00078e02ff */
.L_x_169:
[----:B------:R-:W-:Y:S05]  /*48b0*/  BSYNC B1 ;  /* 0x0000000000017941 */ /* 0x000fea0003800000 */
.L_x_168:
[----:B------:R-:W-:Y:S01]  /*48c0*/  @!P3 IMAD R91, R91, R153, R10 ;  /* 0x000000995b5bb224 */ /* 0x000fe200078e020a */
[----:B------:R-:W-:Y:S04]  /*48d0*/  BSSY B1, `(.L_x_170) ;  /* 0x0000006000017945 */ /* 0x000fe80003800000 */
[----:B------:R0:W-:Y:S01]  /*48e0*/  @!P3 STG.E.U8 desc[UR36][R6.64+0x81], R91 ;  /* 0x0000815b0600b986 */ /* 0x0001e2000c101124 */
[----:B------:R-:W-:Y:S05]  /*48f0*/  @P5 BRA `(.L_x_171) ;  /* 0x00000000000c5947 */ /* 0x000fea0003800000 */
[----:B------:R-:W1:Y:S02]  /*4900*/  LDG.E.U8 R162, desc[UR36][R2.64+0x88] ;  /* 0x0000882402a27981 */ /* 0x000e64000c1e1100 */
[----:B-1----:R-:W-:-:S05]  /*4910*/  PRMT R11, R162, 0x8880, RZ ;  /* 0x00008880a20b7816 */ /* 0x002fca00000000ff */
[----:B------:R-:W-:-:S07]  /*4920*/  IMAD R10, R11, R152, RZ ;  /* 0x000000980b0a7224 */ /* 0x000fce00078e02ff */
.L_x_171:
[----:B------:R-:W-:Y:S05]  /*4930*/  BSYNC B1 ;  /* 0x0000000000017941 */ /* 0x000fea0003800000 */
.L_x_170:
[----:B-1----:R-:W-:Y:S01]  /*4940*/  @!P5 IMAD R11, R92, R153, R10 ;  /* 0x000000995c0bd224 */ /* 0x002fe200078e020a */
[----:B------:R-:W-:Y:S04]  /*4950*/  BSSY B1, `(.L_x_172) ;  /* 0x0000006000017945 */ /* 0x000fe80003800000 */
[----:B------:R1:W-:Y:S01]  /*4960*/  @!P5 STG.E.U8 desc[UR36][R4.64+0x88], R11 ;  /* 0x0000880b0400d986 */ /* 0x0003e2000c101124 */
[----:B------:R-:W-:Y:S05]  /*4970*/  @P2 BRA `(.L_x_173) ;  /* 0x00000000000c2947 */ /* 0x000fea0003800000 */
[----:B------:R-:W1:Y:S02]  /*4980*/  LDG.E.U8 R162, desc[UR36][R2.64+0x89] ;  /* 0x0000892402a27981 */ /* 0x000e64000c1e1100 */
[----:B-1----:R-:W-:-:S05]  /*4990*/  PRMT R11, R162, 0x8880, RZ ;  /* 0x00008880a20b7816 */ /* 0x002fca00000000ff */
[----:B------:R-:W-:-:S07]  /*49a0*/  IMAD R10, R11, R152, RZ ;  /* 0x000000980b0a7224 */ /* 0x000fce00078e02ff */
.L_x_173:
[----:B------:R-:W-:Y:S05]  /*49b0*/  BSYNC B1 ;  /* 0x0000000000017941 */ /* 0x000fea0003800000 */
.L_x_172:
        /* <DEDUP_REMOVED lines=11> */
.L_x_175:
[----:B------:R-:W-:Y:S05]  /*4a70*/  BSYNC B1 ;  /* 0x0000000000017941 */ /* 0x000fea0003800000 */
.L_x_174:
[----:B-1----:R-:W-:Y:S01]  /*4a80*/  @!P4 IMAD R11, R94, R153, R10 ;  /* 0x000000995e0bc224 */ /* 0x002fe200078e020a */
[----:B------:R-:W-:Y:S04]  /*4a90*/  BSSY B1, `(.L_x_176) ;  /* 0x0000006000017945 */ /* 0x000fe80003800000 */
[----:B------:R1:W-:Y:S01]  /*4aa0*/  @!P4 STG.E.U8 desc[UR36][R6.64+0x88], R11 ;  /* 0x0000880b0600c986 */ /* 0x0003e2000c101124 */
[----:B------:R-:W-:Y:S05]  /*4ab0*/  @P3 BRA `(.L_x_177) ;  /* 0x00000000000c3947 */ /* 0x000fea0003800000 */
[----:B------:R-:W1:Y:S02]  /*4ac0*/  LDG.E.U8 R162, desc[UR36][R8.64+0x89] ;  /* 0x0000892408a27981 */ /* 0x000e64000c1e1100 */
[----:B-1----:R-:W-:-:S05]  /*4ad0*/  PRMT R11, R162, 0x8880, RZ ;  /* 0x00008880a20b7816 */ /* 0x002fca00000000ff */
[----:B------:R-:W-:-:S07]  /*4ae0*/  IMAD R10, R11, R152, RZ ;  /* 0x000000980b0a7224 */ /* 0x000fce00078e02ff */
.L_x_177:
[----:B------:R-:W-:Y:S05]  /*4af0*/  BSYNC B1 ;  /* 0x0000000000017941 */ /* 0x000fea0003800000 */
.L_x_176:
[----:B------:R-:W-:Y:S01]  /*4b00*/  @!P3 IMAD R95, R95, R153, R10 ;  /* 0x000000995f5fb224 */ /* 0x000fe200078e020a */
[----:B------:R-:W-:Y:S04]  /*4b10*/  BSSY B1, `(.L_x_178) ;  /* 0x0000006000017945 */ /* 0x000fe80003800000 */
[----:B------:R0:W-:Y:S01]  /*4b20*/  @!P3 STG.E.U8 desc[UR36][R6.64+0x89], R95 ;  /* 0x0000895f0600b986 */ /* 0x0001e2000c101124 */
[----:B------:R-:W-:Y:S05]  /*4b30*/  @P5 BRA `(.L_x_179) ;  /* 0x00000000000c5947 */ /* 0x000fea0003800000 */
[----:B------:R-:W1:Y:S02]  /*4b40*/  LDG.E.U8 R162, desc[UR36][R2.64+0x90] ;  /* 0x0000902402a27981 */ /* 0x000e64000c1e1100 */
[----:B-1----:R-:W-:-:S05]  /*4b50*/  PRMT R11, R162, 0x8880, RZ ;  /* 0x00008880a20b7816 */ /* 0x002fca00000000ff */
[----:B------:R-:W-:-:S07]  /*4b60*/  IMAD R10, R11, R152, RZ ;  /* 0x000000980b0a7224 */ /* 0x000fce00078e02ff */
.L_x_179:
[----:B------:R-:W-:Y:S05]  /*4b70*/  BSYNC B1 ;  /* 0x0000000000017941 */ /* 0x000fea0003800000 */
.L_x_178:
[----:B-1----:R-:W-:Y:S01]  /*4b80*/  @!P5 IMAD R11, R96, R153, R10 ;  /* 0x00000099600bd224 */ /* 0x002fe200078e020a */
[----:B------:R-:W-:Y:S04]  /*4b90*/  BSSY B1, `(.L_x_180) ;  /* 0x0000006000017945 */ /* 0x000fe80003800000 */
[----:B------:R1:W-:Y:S01]  /*4ba0*/  @!P5 STG.E.U8 desc[UR36][R4.64+0x90], R11 ;  /* 0x0000900b0400d986 */ /* 0x0003e2000c101124 */
[----:B------:R-:W-:Y:S05]  /*4bb0*/  @P2 BRA `(.L_x_181) ;  /* 0x00000000000c2947 */ /* 0x000fea0003800000 */
[----:B------:R-:W1:Y:S02]  /*4bc0*/  LDG.E.U8 R162, desc[UR36][R2.64+0x91] ;  /* 0x0000912402a27981 */ /* 0x000e64000c1e1100 */
[----:B-1----:R-:W-:-:S05]  /*4bd0*/  PRMT R11, R162, 0x8880, RZ ;  /* 0x00008880a20b7816 */ /* 0x002fca00000000ff */
[----:B------:R-:W-:-:S07]  /*4be0*/  IMAD R10, R11, R152, RZ ;  /* 0x000000980b0a7224 */ /* 0x000fce00078e02ff */
.L_x_181:
[----:B------:R-:W-:Y:S05]  /*4bf0*/  BSYNC B1 ;  /* 0x0000000000017941 */ /* 0x000fea0003800000 */
.L_x_180:
        /* <DEDUP_REMOVED lines=11> */
.L_x_183:
[----:B------:R-:W-:Y:S05]  /*4cb0*/  BSYNC B1 ;  /* 0x0000000000017941 */ /* 0x000fea0003800000 */
.L_x_182:
[----:B-1----:R-:W-:Y:S01]  /*4cc0*/  @!P4 IMAD R11, R98, R153, R10 ;  /* 0x00000099620bc224 */ /* 0x002fe200078e020a */
[----:B------:R-:W-:Y:S04]  /*4cd0*/  BSSY B1, `(.L_x_184) ;  /* 0x0000006000017945 */ /* 0x000fe80003800000 */
[----:B------:R1:W-:Y:S01]  /*4ce0*/  @!P4 STG.E.U8 desc[UR36][R6.64+0x90], R11 ;  /* 0x0000900b0600c986 */ /* 0x0003e2000c101124 */
[----:B------:R-:W-:Y:S05]  /*4cf0*/  @P3 BRA `(.L_x_185) ;  /* 0x00000000000c3947 */ /* 0x000fea0003800000 */
[----:B------:R-:W1:Y:S02]  /*4d00*/  LDG.E.U8 R162, desc[UR36][R8.64+0x91] ;  /* 0x0000912408a27981 */ /* 0x000e64000c1e1100 */
[----:B-1----:R-:W-:-:S05]  /*4d10*/  PRMT R11, R162, 0x8880, RZ ;  /* 0x00008880a20b7816 */ /* 0x002fca00000000ff */
[----:B------:R-:W-:-:S07]  /*4d20*/  IMAD R10, R11, R152, RZ ;  /* 0x000000980b0a7224 */ /* 0x000fce00078e02ff */
.L_x_185:
[----:B------:R-:W-:Y:S05]  /*4d30*/  BSYNC B1 ;  /* 0x0000000000017941 */ /* 0x000fea0003800000 */
.L_x_184:
[----:B------:R-:W-:Y:S01]  /*4d40*/  @!P3 IMAD R99, R99, R153, R10 ;  /* 0x000000996363b224 */ /* 0x000fe200078e020a */
[----:B------:R-:W-:Y:S04]  /*4d50*/  BSSY B1, `(.L_x_186) ;  /* 0x0000006000017945 */ /* 0x000fe80003800000 */
[----:B------:R0:W-:Y:S01]  /*4d60*/  @!P3 STG.E.U8 desc[UR36][R6.64+0x91], R99 ;  /* 0x000091630600b986 */ /* 0x0001e2000c101124 */
[----:B------:R-:W-:Y:S05]  /*4d70*/  @P5 BRA `(.L_x_187) ;  /* 0x00000000000c5947 */ /* 0x000fea0003800000 */
[----:B------:R-:W1:Y:S02]  /*4d80*/  LDG.E.U8 R162, desc[UR36][R2.64+0x98] ;  /* 0x0000982402a27981 */ /* 0x000e64000c1e1100 */
[----:B-1----:R-:W-:-:S05]  /*4d90*/  PRMT R11, R162, 0x8880, RZ ;  /* 0x00008880a20b7816 */ /* 0x002fca00000000ff */
[----:B------:R-:W-:-:S07]  /*4da0*/  IMAD R10, R11, R152, RZ ;  /* 0x000000980b0a7224 */ /* 0x000fce00078e02ff */
.L_x_187:
[----:B------:R-:W-:Y:S05]  /*4db0*/  BSYNC B1 ;  /* 0x0000000000017941 */ /* 0x000fea0003800000 */
.L_x_186:
[----:B-1----:R-:W-:Y:S01]  /*4dc0*/  @!P5 IMAD R11, R100, R153, R10 ;  /* 0x00000099640bd224 */ /* 0x002fe200078e020a */
[----:B------:R-:W-:Y:S04]  /*4dd0*/  BSSY B1, `(.L_x_188) ;  /* 0x0000006000017945 */ /* 0x000fe80003800000 */
[----:B------:R1:W-:Y:S01]  /*4de0*/  @!P5 STG.E.U8 desc[UR36][R4.64+0x98], R11 ;  /* 0x0000980b0400d986 */ /* 0x0003e2000c101124 */
[----:B------:R-:W-:Y:S05]  /*4df0*/  @P2 BRA `(.L_x_189) ;  /* 0x00000000000c2947 */ /* 0x000fea0003800000 */
[----:B------:R-:W1:Y:S02]  /*4e00*/  LDG.E.U8 R162, desc[UR36][R2.64+0x99] ;  /* 0x0000992402a27981 */ /* 0x000e64000c1e1100 */
[----:B-1----:R-:W-:-:S05]  /*4e10*/  PRMT R11, R162, 0x8880, RZ ;  /* 0x00008880a20b7816 */ /* 0x002fca00000000ff */
[----:B------:R-:W-:-:S07]  /*4e20*/  IMAD R10, R11, R152, RZ ;  /* 0x000000980b0a7224 */ /* 0x000fce00078e02ff */
.L_x_189:
[----:B------:R-:W-:Y:S05]  /*4e30*/  BSYNC B1 ;  /* 0x0000000000017941 */ /* 0x000fea0003800000 */
.L_x_188:
        /* <DEDUP_REMOVED lines=11> */
.L_x_191:
[----:B------:R-:W-:Y:S05]  /*4ef0*/  BSYNC B1 ;  /* 0x0000000000017941 */ /* 0x000fea0003800000 */
.L_x_190:
[----:B-1----:R-:W-:Y:S01]  /*4f00*/  @!P4 IMAD R11, R102, R153, R10 ;  /* 0x00000099660bc224 */ /* 0x002fe200078e020a */
[----:B------:R-:W-:Y:S04]  /*4f10*/  BSSY B1, `(.L_x_192) ;  /* 0x0000006000017945 */ /* 0x000fe80003800000 */
[----:B------:R1:W-:Y:S01]  /*4f20*/  @!P4 STG.E.U8 desc[UR36][R6.64+0x98], R11 ;  /* 0x0000980b0600c986 */ /* 0x0003e2000c101124 */
[----:B------:R-:W-:Y:S05]  /*4f30*/  @P3 BRA `(.L_x_193) ;  /* 0x00000000000c3947 */ /* 0x000fea0003800000 */
[----:B------:R-:W1:Y:S02]  /*4f40*/  LDG.E.U8 R162, desc[UR36][R8.64+0x99] ;  /* 0x0000992408a27981 */ /* 0x000e64000c1e1100 */
[----:B-1----:R-:W-:-:S05]  /*4f50*/  PRMT R11, R162, 0x8880, RZ ;  /* 0x00008880a20b7816 */ /* 0x002fca00000000ff */
[----:B------:R-:W-:-:S07]  /*4f60*/  IMAD R10, R11, R152, RZ ;  /* 0x000000980b0a7224 */ /* 0x000fce00078e02ff */
.L_x_193:
[----:B------:R-:W-:Y:S05]  /*4f70*/  BSYNC B1 ;  /* 0x0000000000017941 */ /* 0x000fea0003800000 */
.L_x_192:
[----:B------:R-:W-:Y:S01]  /*4f80*/  @!P3 IMAD R103, R103, R153, R10 ;  /* 0x000000996767b224 */ /* 0x000fe200078e020a */
[----:B------:R-:W-:Y:S04]  /*4f90*/  BSSY B1, `(.L_x_194) ;  /* 0x0000006000017945 */ /* 0x000fe80003800000 */
[----:B------:R0:W-:Y:S01]  /*4fa0*/  @!P3 STG.E.U8 desc[UR36][R6.64+0x99], R103 ;  /* 0x000099670600b986 */ /* 0x0001e2000c101124 */
[----:B------:R-:W-:Y:S05]  /*4fb0*/  @P5 BRA `(.L_x_195) ;  /* 0x00000000000c5947 */ /* 0x000fea0003800000 */
[----:B------:R-:W1:Y:S02]  /*4fc0*/  LDG.E.U8 R162, desc[UR36][R2.64+0xa0] ;  /* 0x0000a02402a27981 */ /* 0x000e64000c1e1100 */
[----:B-1----:R-:W-:-:S05]  /*4fd0*/  PRMT R11, R162, 0x8880, RZ ;  /* 0x00008880a20b7816 */ /* 0x002fca00000000ff */
[----:B------:R-:W-:-:S07]  /*4fe0*/  IMAD R10, R11, R152, RZ ;  /* 0x000000980b0a7224 */ /* 0x000fce00078e02ff */
.L_x_195:
[----:B------:R-:W-:Y:S05]  /*4ff0*/  BSYNC B1 ;  /* 0x0000000000017941 */ /* 0x000fea0003800000 */
.L_x_194:
[----:B-1----:R-:W-:Y:S01]  /*5000*/  @!P5 IMAD R11, R104, R153, R10 ;  /* 0x00000099680bd224 */ /* 0x002fe200078e020a */
[----:B------:R-:W-:Y:S04]  /*5010*/  BSSY B1, `(.L_x_196) ;  /* 0x0000006000017945 */ /* 0x000fe80003800000 */
[----:B------:R1:W-:Y:S01]  /*5020*/  @!P5 STG.E.U8 desc[UR36][R4.64+0xa0], R11 ;  /* 0x0000a00b0400d986 */ /* 0x0003e2000c101124 */
[----:B------:R-:W-:Y:S05]  /*5030*/  @P2 BRA `(.L_x_197) ;  /* 0x00000000000c2947 */ /* 0x000fea0003800000 */
[----:B------:R-:W1:Y:S02]  /*5040*/  LDG.E.U8 R162, desc[UR36][R2.64+0xa1] ;  /* 0x0000a12402a27981 */ /* 0x000e64000c1e1100 */
[----:B-1----:R-:W-:-:S05]  /*5050*/  PRMT R11, R162, 0x8880, RZ ;  /* 0x00008880a20b7816 */ /* 0x002fca00000000ff */
[----:B------:R-:W-:-:S07]  /*5060*/  IMAD R10, R11, R152, RZ ;  /* 0x000000980b0a7224 */ /* 0x000fce00078e02ff */
.L_x_197:
[----:B------:R-:W-:Y:S05]  /*5070*/  BSYNC B1 ;  /* 0x0000000000017941 */ /* 0x000fea0003800000 */
.L_x_196:
        /* <DEDUP_REMOVED lines=11> */
.L_x_199:
[----:B------:R-:W-:Y:S05]  /*5130*/  BSYNC B1 ;  /* 0x0000000000017941 */ /* 0x000fea0003800000 */
.L_x_198:
[----:B-1----:R-:W-:Y:S01]  /*5140*/  @!P4 IMAD R11, R106, R153, R10 ;  /* 0x000000996a0bc224 */ /* 0x002fe200078e020a */
[----:B------:R-:W-:Y:S04]  /*5150*/  BSSY B1, `(.L_x_200) ;  /* 0x0000006000017945 */ /* 0x000fe80003800000 */
[----:B------:R1:W-:Y:S01]  /*5160*/  @!P4 STG.E.U8 desc[UR36][R6.64+0xa0], R11 ;  /* 0x0000a00b0600c986 */ /* 0x0003e2000c101124 */
[----:B------:R-:W-:Y:S05]  /*5170*/  @P3 BRA `(.L_x_201) ;  /* 0x00000000000c3947 */ /* 0x000fea0003800000 */
[----:B------:R-:W1:Y:S02]  /*5180*/  LDG.E.U8 R162, desc[UR36][R8.64+0xa1] ;  /* 0x0000a12408a27981 */ /* 0x000e64000c1e1100 */
[----:B-1----:R-:W-:-:S05]  /*5190*/  PRMT R11, R162, 0x8880, RZ ;  /* 0x00008880a20b7816 */ /* 0x002fca00000000ff */
[----:B------:R-:W-:-:S07]  /*51a0*/  IMAD R10, R11, R152, RZ ;  /* 0x000000980b0a7224 */ /* 0x000fce00078e02ff */
.L_x_201:
[----:B------:R-:W-:Y:S05]  /*51b0*/  BSYNC B1 ;  /* 0x0000000000017941 */ /* 0x000fea0003800000 */
.L_x_200:
[----:B------:R-:W-:Y:S01]  /*51c0*/  @!P3 IMAD R107, R107, R153, R10 ;  /* 0x000000996b6bb224 */ /* 0x000fe200078e020a */
[----:B------:R-:W-:Y:S04]  /*51d0*/  BSSY B1, `(.L_x_202) ;  /* 0x0000006000017945 */ /* 0x000fe80003800000 */
[----:B------:R0:W-:Y:S01]  /*51e0*/  @!P3 STG.E.U8 desc[UR36][R6.64+0xa1], R107 ;  /* 0x0000a16b0600b986 */ /* 0x0001e2000c101124 */
[----:B------:R-:W-:Y:S05]  /*51f0*/  @P5 BRA `(.L_x_203) ;  /* 0x00000000000c5947 */ /* 0x000fea0003800000 */
[----:B------:R-:W1:Y:S02]  /*5200*/  LDG.E.U8 R162, desc[UR36][R2.64+0xa8] ;  /* 0x0000a82402a27981 */ /* 0x000e64000c1e1100 */
[----:B-1----:R-:W-:-:S05]  /*5210*/  PRMT R11, R162, 0x8880, RZ ;  /* 0x00008880a20b7816 */ /* 0x002fca00000000ff */
[----:B------:R-:W-:-:S07]  /*5220*/  IMAD R10, R11, R152, RZ ;  /* 0x000000980b0a7224 */ /* 0x000fce00078e02ff */
.L_x_203:
[----:B------:R-:W-:Y:S05]  /*5230*/  BSYNC B1 ;  /* 0x0000000000017941 */ /* 0x000fea0003800000 */
.L_x_202:
[----:B-1----:R-:W-:Y:S01]  /*5240*/  @!P5 IMAD R11, R108, R153, R10 ;  /* 0x000000996c0bd224 */ /* 0x002fe200078e020a */
[----:B------:R-:W-:Y:S04]  /*5250*/  BSSY B1, `(.L_x_204) ;  /* 0x0000006000017945 */ /* 0x000fe80003800000 */
[----:B------:R1:W-:Y:S01]  /*5260*/  @!P5 STG.E.U8 desc[UR36][R4.64+0xa8], R11 ;  /* 0x0000a80b0400d986 */ /* 0x0003e2000c101124 */
[----:B------:R-:W-:Y:S05]  /*5270*/  @P2 BRA `(.L_x_205) ;  /* 0x00000000000c2947 */ /* 0x000fea0003800000 */
[----:B------:R-:W1:Y:S02]  /*5280*/  LDG.E.U8 R162, desc[UR36][R2.64+0xa9] ;  /* 0x0000a92402a27981 */ /* 0x000e64000c1e1100 */
[----:B-1----:R-:W-:-:S05]  /*5290*/  PRMT R11, R162, 0x8880, RZ ;  /* 0x00008880a20b7816 */ /* 0x002fca00000000ff */
[----:B------:R-:W-:-:S07]  /*52a0*/  IMAD R10, R11, R152, RZ ;  /* 0x000000980b0a7224 */ /* 0x000fce00078e02ff */
.L_x_205:
[----:B------:R-:W-:Y:S05]  /*52b0*/  BSYNC B1 ;  /* 0x0000000000017941 */ /* 0x000fea0003800000 */
.L_x_204:
        /* <DEDUP_REMOVED lines=11> */
.L_x_207:
[----:B------:R-:W-:Y:S05]  /*5370*/  BSYNC B1 ;  /* 0x0000000000017941 */ /* 0x000fea0003800000 */
.L_x_206:
[----:B-1----:R-:W-:Y:S01]  /*5380*/  @!P4 IMAD R11, R110, R153, R10 ;  /* 0x000000996e0bc224 */ /* 0x002fe200078e020a */
[----:B------:R-:W-:Y:S04]  /*5390*/  BSSY B1, `(.L_x_208) ;  /* 0x0000006000017945 */ /* 0x000fe80003800000 */
[----:B------:R1:W-:Y:S01]  /*53a0*/  @!P4 STG.E.U8 desc[UR36][R6.64+0xa8], R11 ;  /* 0x0000a80b0600c986 */ /* 0x0003e2000c101124 */
[----:B------:R-:W-:Y:S05]  /*53b0*/  @P3 BRA `(.L_x_209) ;  /* 0x00000000000c3947 */ /* 0x000fea0003800000 */
[----:B------:R-:W1:Y:S02]  /*53c0*/  LDG.E.U8 R162, desc[UR36][R8.64+0xa9] ;  /* 0x0000a92408a27981 */ /* 0x000e64000c1e1100 */
[----:B-1----:R-:W-:-:S05]  /*53d0*/  PRMT R11, R162, 0x8880, RZ ;  /* 0x00008880a20b7816 */ /* 0x002fca00000000ff */
[----:B------:R-:W-:-:S07]  /*53e0*/  IMAD R10, R11, R152, RZ ;  /* 0x000000980b0a7224 */ /* 0x000fce00078e02ff */
.L_x_209:
[----:B------:R-:W-:Y:S05]  /*53f0*/  BSYNC B1 ;  /* 0x0000000000017941 */ /* 0x000fea0003800000 */
.L_x_208:
[----:B------:R-:W-:Y:S01]  /*5400*/  @!P3 IMAD R111, R111, R153, R10 ;  /* 0x000000996f6fb224 */ /* 0x000fe200078e020a */
[----:B------:R-:W-:Y:S04]  /*5410*/  BSSY B1, `(.L_x_210) ;  /* 0x0000006000017945 */ /* 0x000fe80003800000 */
[----:B------:R0:W-:Y:S01]  /*5420*/  @!P3 STG.E.U8 desc[UR36][R6.64+0xa9], R111 ;  /* 0x0000a96f0600b986 */ /* 0x0001e2000c101124 */
[----:B------:R-:W-:Y:S05]  /*5430*/  @P5 BRA `(.L_x_211) ;  /* 0x00000000000c5947 */ /* 0x000fea0003800000 */
[----:B------:R-:W1:Y:S02]  /*5440*/  LDG.E.U8 R162, desc[UR36][R2.64+0xb0] ;  /* 0x0000b02402a27981 */ /* 0x000e64000c1e1100 */
[----:B-1----:R-:W-:-:S05]  /*5450*/  PRMT R11, R162, 0x8880, RZ ;  /* 0x00008880a20b7816 */ /* 0x002fca00000000ff */
[----:B------:R-:W-:-:S07]  /*5460*/  IMAD R10, R11, R152, RZ ;  /* 0x000000980b0a7224 */ /* 0x000fce00078e02ff */
.L_x_211:
[----:B------:R-:W-:Y:S05]  /*5470*/  BSYNC B1 ;  /* 0x0000000000017941 */ /* 0x000fea0003800000 */
.L_x_210:
[----:B-1----:R-:W-:Y:S01]  /*5480*/  @!P5 IMAD R11, R112, R153, R10 ;  /* 0x00000099700bd224 */ /* 0x002fe200078e020a */
[----:B------:R-:W-:Y:S04]  /*5490*/  BSSY B1, `(.L_x_212) ;  /* 0x0000006000017945 */ /* 0x000fe80003800000 */
[----:B------:R1:W-:Y:S01]  /*54a0*/  @!P5 STG.E.U8 desc[UR36][R4.64+0xb0], R11 ;  /* 0x0000b00b0400d986 */ /* 0x0003e2000c101124 */
[----:B------:R-:W-:Y:S05]  /*54b0*/  @P2 BRA `(.L_x_213) ;  /* 0x00000000000c2947 */ /* 0x000fea0003800000 */
[----:B------:R-:W1:Y:S02]  /*54c0*/  LDG.E.U8 R162, desc[UR36][R2.64+0xb1] ;  /* 0x0000b12402a27981 */ /* 0x000e64000c1e1100 */
[----:B-1----:R-:W-:-:S05]  /*54d0*/  PRMT R11, R162, 0x8880, RZ ;  /* 0x00008880a20b7816 */ /* 0x002fca00000000ff */
[----:B------:R-:W-:-:S07]  /*54e0*/  IMAD R10, R11, R152, RZ ;  /* 0x000000980b0a7224 */ /* 0x000fce00078e02ff */
.L_x_213:
[----:B------:R-:W-:Y:S05]  /*54f0*/  BSYNC B1 ;  /* 0x0000000000017941 */ /* 0x000fea0003800000 */
.L_x_212:
        /* <DEDUP_REMOVED lines=11> */
.L_x_215:
[----:B------:R-:W-:Y:S05]  /*55b0*/  BSYNC B1 ;  /* 0x0000000000017941 */ /* 0x000fea0003800000 */
.L_x_214:
[----:B-1----:R-:W-:Y:S01]  /*55c0*/  @!P4 IMAD R11, R114, R153, R10 ;  /* 0x00000099720bc224 */ /* 0x002fe200078e020a */
[----:B------:R-:W-:Y:S04]  /*55d0*/  BSSY B1, `(.L_x_216) ;  /* 0x0000006000017945 */ /* 0x000fe80003800000 */
[----:B------:R1:W-:Y:S01]  /*55e0*/  @!P4 STG.E.U8 desc[UR36][R6.64+0xb0], R11 ;  /* 0x0000b00b0600c986 */ /* 0x0003e2000c101124 */
[----:B------:R-:W-:Y:S05]  /*55f0*/  @P3 BRA `(.L_x_217) ;  /* 0x00000000000c3947 */ /* 0x000fea0003800000 */
[----:B------:R-:W1:Y:S02]  /*5600*/  LDG.E.U8 R162, desc[UR36][R8.64+0xb1] ;  /* 0x0000b12408a27981 */ /* 0x000e64000c1e1100 */
[----:B-1----:R-:W-:-:S05]  /*5610*/  PRMT R11, R162, 0x8880, RZ ;  /* 0x00008880a20b7816 */ /* 0x002fca00000000ff */
[----:B------:R-:W-:-:S07]  /*5620*/  IMAD R10, R11, R152, RZ ;  /* 0x000000980b0a7224 */ /* 0x000fce00078e02ff */
.L_x_217:
[----:B------:R-:W-:Y:S05]  /*5630*/  BSYNC B1 ;  /* 0x0000000000017941 */ /* 0x000fea0003800000 */
.L_x_216:
[----:B------:R-:W-:Y:S01]  /*5640*/  @!P3 IMAD R115, R115, R153, R10 ;  /* 0x000000997373b224 */ /* 0x000fe200078e020a */
[----:B------:R-:W-:Y:S04]  /*5650*/  BSSY B1, `(.L_x_218) ;  /* 0x0000006000017945 */ /* 0x000fe80003800000 */
[----:B------:R0:W-:Y:S01]  /*5660*/  @!P3 STG.E.U8 desc[UR36][R6.64+0xb1], R115 ;  /* 0x0000b1730600b986 */ /* 0x0001e2000c101124 */
[----:B------:R-:W-:Y:S05]  /*5670*/  @P5 BRA `(.L_x_219) ;  /* 0x00000000000c5947 */ /* 0x000fea0003800000 */
[----:B------:R-:W1:Y:S02]  /*5680*/  LDG.E.U8 R162, desc[UR36][R2.64+0xb8] ;  /* 0x0000b82402a27981 */ /* 0x000e64000c1e1100 */
[----:B-1----:R-:W-:-:S05]  /*5690*/  PRMT R11, R162, 0x8880, RZ ;  /* 0x00008880a20b7816 */ /* 0x002fca00000000ff */
[----:B------:R-:W-:-:S07]  /*56a0*/  IMAD R10, R11, R152, RZ ;  /* 0x000000980b0a7224 */ /* 0x000fce00078e02ff */
.L_x_219:
[----:B------:R-:W-:Y:S05]  /*56b0*/  BSYNC B1 ;  /* 0x0000000000017941 */ /* 0x000fea0003800000 */
.L_x_218:
[----:B-1----:R-:W-:Y:S01]  /*56c0*/  @!P5 IMAD R11, R116, R153, R10 ;  /* 0x00000099740bd224 */ /* 0x002fe200078e020a */
[----:B------:R-:W-:Y:S04]  /*56d0*/  BSSY B1, `(.L_x_220) ;  /* 0x0000006000017945 */ /* 0x000fe80003800000 */
[----:B------:R1:W-:Y:S01]  /*56e0*/  @!P5 STG.E.U8 desc[UR36][R4.64+0xb8], R11 ;  /* 0x0000b80b0400d986 */ /* 0x0003e2000c101124 */
[----:B------:R-:W-:Y:S05]  /*56f0*/  @P2 BRA `(.L_x_221) ;  /* 0x00000000000c2947 */ /* 0x000fea0003800000 */
[----:B------:R-:W1:Y:S02]  /*5700*/  LDG.E.U8 R162, desc[UR36][R2.64+0xb9] ;  /* 0x0000b92402a27981 */ /* 0x000e64000c1e1100 */
[----:B-1----:R-:W-:-:S05]  /*5710*/  PRMT R11, R162, 0x8880, RZ ;  /* 0x00008880a20b7816 */ /* 0x002fca00000000ff */
[----:B------:R-:W-:-:S07]  /*5720*/  IMAD R10, R11, R152, RZ ;  /* 0x000000980b0a7224 */ /* 0x000fce00078e02ff */
.L_x_221:
[----:B------:R-:W-:Y:S05]  /*5730*/  BSYNC B1 ;  /* 0x0000000000017941 */ /* 0x000fea0003800000 */
.L_x_220:
        /* <DEDUP_REMOVED lines=11> */
.L_x_223:
[----:B------:R-:W-:Y:S05]  /*57f0*/  BSYNC B1 ;  /* 0x0000000000017941 */ /* 0x000fea0003800000 */
.L_x_222:
[----:B-1----:R-:W-:Y:S01]  /*5800*/  @!P4 IMAD R11, R118, R153, R10 ;  /* 0x00000099760bc224 */ /* 0x002fe200078e020a */
[----:B------:R-:W-:Y:S04]  /*5810*/  BSSY B1, `(.L_x_224) ;  /* 0x0000006000017945 */ /* 0x000fe80003800000 */
[----:B------:R1:W-:Y:S01]  /*5820*/  @!P4 STG.E.U8 desc[UR36][R6.64+0xb8], R11 ;  /* 0x0000b80b0600c986 */ /* 0x0003e2000c101124 */
[----:B------:R-:W-:Y:S05]  /*5830*/  @P3 BRA `(.L_x_225) ;  /* 0x00000000000c3947 */ /* 0x000fea0003800000 */
[----:B------:R-:W1:Y:S02]  /*5840*/  LDG.E.U8 R162, desc[UR36][R8.64+0xb9] ;  /* 0x0000b92408a27981 */ /* 0x000e64000c1e1100 */
[----:B-1----:R-:W-:-:S05]  /*5850*/  PRMT R11, R162, 0x8880, RZ ;  /* 0x00008880a20b7816 */ /* 0x002fca00000000ff */
[----:B------:R-:W-:-:S07]  /*5860*/  IMAD R10, R11, R152, RZ ;  /* 0x000000980b0a7224 */ /* 0x000fce00078e02ff */
.L_x_225:
[----:B------:R-:W-:Y:S05]  /*5870*/  BSYNC B1 ;  /* 0x0000000000017941 */ /* 0x000fea0003800000 */
.L_x_224:
[----:B------:R-:W-:Y:S01]  /*5880*/  @!P3 IMAD R119, R119, R153, R10 ;  /* 0x000000997777b224 */ /* 0x000fe200078e020a */
[----:B------:R-:W-:Y:S04]  /*5890*/  BSSY B1, `(.L_x_226) ;  /* 0x0000006000017945 */ /* 0x000fe80003800000 */
[----:B------:R0:W-:Y:S01]  /*58a0*/  @!P3 STG.E.U8 desc[UR36][R6.64+0xb9], R119 ;  /* 0x0000b9770600b986 */ /* 0x0001e2000c101124 */
[----:B------:R-:W-:Y:S05]  /*58b0*/  @P5 BRA `(.L_x_227) ;  /* 0x00000000000c5947 */ /* 0x000fea0003800000 */
[----:B------:R-:W1:Y:S02]  /*58c0*/  LDG.E.U8 R162, desc[UR36][R2.64+0xc0] ;  /* 0x0000c02402a27981 */ /* 0x000e64000c1e1100 */
[----:B-1----:R-:W-:-:S05]  /*58d0*/  PRMT R11, R162, 0x8880, RZ ;  /* 0x00008880a20b7816 */ /* 0x002fca00000000ff */
[----:B------:R-:W-:-:S07]  /*58e0*/  IMAD R10, R11, R152, RZ ;  /* 0x000000980b0a7224 */ /* 0x000fce00078e02ff */
.L_x_227:
[----:B------:R-:W-:Y:S05]  /*58f0*/  BSYNC B1 ;  /* 0x0000000000017941 */ /* 0x000fea0003800000 */
.L_x_226:
[----:B-1----:R-:W-:Y:S01]  /*5900*/  @!P5 IMAD R11, R120, R153, R10 ;  /* 0x00000099780bd224 */ /* 0x002fe200078e020a */
[----:B------:R-:W-:Y:S04]  /*5910*/  BSSY B1, `(.L_x_228) ;  /* 0x0000006000017945 */ /* 0x000fe80003800000 */
[----:B------:R1:W-:Y:S01]  /*5920*/  @!P5 STG.E.U8 desc[UR36][R4.64+0xc0], R11 ;  /* 0x0000c00b0400d986 */ /* 0x0003e2000c101124 */
[----:B------:R-:W-:Y:S05]  /*5930*/  @P2 BRA `(.L_x_229) ;  /* 0x00000000000c2947 */ /* 0x000fea0003800000 */
[----:B------:R-:W1:Y:S02]  /*5940*/  LDG.E.U8 R162, desc[UR36][R2.64+0xc1] ;  /* 0x0000c12402a27981 */ /* 0x000e64000c1e1100 */
[----:B-1----:R-:W-:-:S05]  /*5950*/  PRMT R11, R162, 0x8880, RZ ;  /* 0x00008880a20b7816 */ /* 0x002fca00000000ff */
[----:B------:R-:W-:-:S07]  /*5960*/  IMAD R10, R11, R152, RZ ;  /* 0x000000980b0a7224 */ /* 0x000fce00078e02ff */
.L_x_229:
[----:B------:R-:W-:Y:S05]  /*5970*/  BSYNC B1 ;  /* 0x0000000000017941 */ /* 0x000fea0003800000 */
.L_x_228:
        /* <DEDUP_REMOVED lines=11> */
.L_x_231:
[----:B------:R-:W-:Y:S05]  /*5a30*/  BSYNC B1 ;  /* 0x0000000000017941 */ /* 0x000fea0003800000 */
.L_x_230:
[----:B-1----:R-:W-:Y:S01]  /*5a40*/  @!P4 IMAD R11, R122, R153, R10 ;  /* 0x000000997a0bc224 */ /* 0x002fe200078e020a */
[----:B------:R-:W-:Y:S04]  /*5a50*/  BSSY B1, `(.L_x_232) ;  /* 0x0000006000017945 */ /* 0x000fe80003800000 */
[----:B------:R1:W-:Y:S01]  /*5a60*/  @!P4 STG.E.U8 desc[UR36][R6.64+0xc0], R11 ;  /* 0x0000c00b0600c986 */ /* 0x0003e2000c101124 */
[----:B------:R-:W-:Y:S05]  /*5a70*/  @P3 BRA `(.L_x_233) ;  /* 0x00000000000c3947 */ /* 0x000fea0003800000 */
[----:B------:R-:W1:Y:S02]  /*5a80*/  LDG.E.U8 R162, desc[UR36][R8.64+0xc1] ;  /* 0x0000c12408a27981 */ /* 0x000e64000c1e1100 */
[----:B-1----:R-:W-:-:S05]  /*5a90*/  PRMT R11, R162, 0x8880, RZ ;  /* 0x00008880a20b7816 */ /* 0x002fca00000000ff */
[----:B------:R-:W-:-:S07]  /*5aa0*/  IMAD R10, R11, R152, RZ ;  /* 0x000000980b0a7224 */ /* 0x000fce00078e02ff */
.L_x_233:
[----:B------:R-:W-:Y:S05]  /*5ab0*/  BSYNC B1 ;  /* 0x0000000000017941 */ /* 0x000fea0003800000 */
.L_x_232:
[----:B------:R-:W-:Y:S01]  /*5ac0*/  @!P3 IMAD R123, R123, R153, R10 ;  /* 0x000000997b7bb224 */ /* 0x000fe200078e020a */
[----:B------:R-:W-:Y:S04]  /*5ad0*/  BSSY B1, `(.L_x_234) ;  /* 0x0000006000017945 */ /* 0x000fe80003800000 */
[----:B------:R0:W-:Y:S01]  /*5ae0*/  @!P3 STG.E.U8 desc[UR36][R6.64+0xc1], R123 ;  /* 0x0000c17b0600b986 */ /* 0x0001e2000c101124 */
[----:B------:R-:W-:Y:S05]  /*5af0*/  @P5 BRA `(.L_x_235) ;  /* 0x00000000000c5947 */ /* 0x000fea0003800000 */
[----:B------:R-:W1:Y:S02]  /*5b00*/  LDG.E.U8 R162, desc[UR36][R2.64+0xc8] ;  /* 0x0000c82402a27981 */ /* 0x000e64000c1e1100 */
[----:B-1----:R-:W-:-:S05]  /*5b10*/  PRMT R11, R162, 0x8880, RZ ;  /* 0x00008880a20b7816 */ /* 0x002fca00000000ff */
[----:B------:R-:W-:-:S07]  /*5b20*/  IMAD R10, R11, R152, RZ ;  /* 0x000000980b0a7224 */ /* 0x000fce00078e02ff */
.L_x_235:
[----:B------:R-:W-:Y:S05]  /*5b30*/  BSYNC B1 ;  /* 0x0000000000017941 */ /* 0x000fea0003800000 */
.L_x_234:
[----:B-1----:R-:W-:Y:S01]  /*5b40*/  @!P5 IMAD R11, R124, R153, R10 ;  /* 0x000000997c0bd224 */ /* 0x002fe200078e020a */
[----:B------:R-:W-:Y:S04]  /*5b50*/  BSSY B1, `(.L_x_236) ;  /* 0x0000006000017945 */ /* 0x000fe80003800000 */
[----:B------:R1:W-:Y:S01]  /*5b60*/  @!P5 STG.E.U8 desc[UR36][R4.64+0xc8], R11 ;  /* 0x0000c80b0400d986 */ /* 0x0003e2000c101124 */
[----:B------:R-:W-:Y:S05]  /*5b70*/  @P2 BRA `(.L_x_237) ;  /* 0x00000000000c2947 */ /* 0x000fea0003800000 */
[----:B------:R-:W1:Y:S02]  /*5b80*/  LDG.E.U8 R162, desc[UR36][R2.64+0xc9] ;  /* 0x0000c92402a27981 */ /* 0x000e64000c1e1100 */
[----:B-1----:R-:W-:-:S05]  /*5b90*/  PRMT R11, R162, 0x8880, RZ ;  /* 0x00008880a20b7816 */ /* 0x002fca00000000ff */
[----:B------:R-:W-:-:S07]  /*5ba0*/  IMAD R10, R11, R152, RZ ;  /* 0x000000980b0a7224 */ /* 0x000fce00078e02ff */
.L_x_237:
[----:B------:R-:W-:Y:S05]  /*5bb0*/  BSYNC B1 ;  /* 0x0000000000017941 */ /* 0x000fea0003800000 */
.L_x_236:
        /* <DEDUP_REMOVED lines=11> */
.L_x_239:
[----:B------:R-:W-:Y:S05]  /*5c70*/  BSYNC B1 ;  /* 0x0000000000017941 */ /* 0x000fea0003800000 */
.L_x_238:
[----:B-1----:R-:W-:Y:S01]  /*5c80*/  @!P4 IMAD R11, R126, R153, R10 ;  /* 0x000000997e0bc224 */ /* 0x002fe200078e020a */
[----:B------:R-:W-:Y:S04]  /*5c90*/  BSSY B1, `(.L_x_240) ;  /* 0x0000006000017945 */ /* 0x000fe80003800000 */
[----:B------:R1:W-:Y:S01]  /*5ca0*/  @!P4 STG.E.U8 desc[UR36][R6.64+0xc8], R11 ;  /* 0x0000c80b0600c986 */ /* 0x0003e2000c101124 */
[----:B------:R-:W-:Y:S05]  /*5cb0*/  @P3 BRA `(.L_x_241) ;  /* 0x00000000000c3947 */ /* 0x000fea0003800000 */
[----:B------:R-:W1:Y:S02]  /*5cc0*/  LDG.E.U8 R162, desc[UR36][R8.64+0xc9] ;  /* 0x0000c92408a27981 */ /* 0x000e64000c1e1100 */
[----:B-1----:R-:W-:-:S05]  /*5cd0*/  PRMT R11, R162, 0x8880, RZ ;  /* 0x00008880a20b7816 */ /* 0x002fca00000000ff */
[----:B------:R-:W-:-:S07]  /*5ce0*/  IMAD R10, R11, R152, RZ ;  /* 0x000000980b0a7224 */ /* 0x000fce00078e02ff */
.L_x_241:
[----:B------:R-:W-:Y:S05]  /*5cf0*/  BSYNC B1 ;  /* 0x0000000000017941 */ /* 0x000fea0003800000 */
.L_x_240:
[----:B------:R-:W-:Y:S01]  /*5d00*/  @!P3 IMAD R127, R127, R153, R10 ;  /* 0x000000997f7fb224 */ /* 0x000fe200078e020a */
[----:B------:R-:W-:Y:S04]  /*5d10*/  BSSY B1, `(.L_x_242) ;  /* 0x0000006000017945 */ /* 0x000fe80003800000 */
[----:B------:R0:W-:Y:S01]  /*5d20*/  @!P3 STG.E.U8 desc[UR36][R6.64+0xc9], R127 ;  /* 0x0000c97f0600b986 */ /* 0x0001e2000c101124 */
[----:B------:R-:W-:Y:S05]  /*5d30*/  @P5 BRA `(.L_x_243) ;  /* 0x00000000000c5947 */ /* 0x000fea0003800000 */
[----:B------:R-:W1:Y:S02]  /*5d40*/  LDG.E.U8 R162, desc[UR36][R2.64+0xd0] ;  /* 0x0000d02402a27981 */ /* 0x000e64000c1e1100 */
[----:B-1----:R-:W-:-:S05]  /*5d50*/  PRMT R11, R162, 0x8880, RZ ;  /* 0x00008880a20b7816 */ /* 0x002fca00000000ff */
[----:B------:R-:W-:-:S07]  /*5d60*/  IMAD R10, R11, R152, RZ ;  /* 0x000000980b0a7224 */ /* 0x000fce00078e02ff */
.L_x_243:
[----:B------:R-:W-:Y:S05]  /*5d70*/  BSYNC B1 ;  /* 0x0000000000017941 */ /* 0x000fea0003800000 */
.L_x_242:
[----:B-1----:R-:W-:Y:S01]  /*5d80*/  @!P5 IMAD R11, R128, R153, R10 ;  /* 0x00000099800bd224 */ /* 0x002fe200078e020a */
[----:B------:R-:W-:Y:S04]  /*5d90*/  BSSY B1, `(.L_x_244) ;  /* 0x0000006000017945 */ /* 0x000fe80003800000 */
[----:B------:R1:W-:Y:S01]  /*5da0*/  @!P5 STG.E.U8 desc[UR36][R4.64+0xd0], R11 ;  /* 0x0000d00b0400d986 */ /* 0x0003e2000c101124 */
[----:B------:R-:W-:Y:S05]  /*5db0*/  @P2 BRA `(.L_x_245) ;  /* 0x00000000000c2947 */ /* 0x000fea0003800000 */
[----:B------:R-:W1:Y:S02]  /*5dc0*/  LDG.E.U8 R162, desc[UR36][R2.64+0xd1] ;  /* 0x0000d12402a27981 */ /* 0x000e64000c1e1100 */
[----:B-1----:R-:W-:-:S05]  /*5dd0*/  PRMT R11, R162, 0x8880, RZ ;  /* 0x00008880a20b7816 */ /* 0x002fca00000000ff */
[----:B------:R-:W-:-:S07]  /*5de0*/  IMAD R10, R11, R152, RZ ;  /* 0x000000980b0a7224 */ /* 0x000fce00078e02ff */
.L_x_245:
[----:B------:R-:W-:Y:S05]  /*5df0*/  BSYNC B1 ;  /* 0x0000000000017941 */ /* 0x000fea0003800000 */
.L_x_244:
        /* <DEDUP_REMOVED lines=11> */
.L_x_247:
[----:B------:R-:W-:Y:S05]  /*5eb0*/  BSYNC B1 ;  /* 0x0000000000017941 */ /* 0x000fea0003800000 */
.L_x_246:
[----:B-1----:R-:W-:Y:S01]  /*5ec0*/  @!P4 IMAD R11, R130, R153, R10 ;  /* 0x00000099820bc224 */ /* 0x002fe200078e020a */
[----:B------:R-:W-:Y:S04]  /*5ed0*/  BSSY B1, `(.L_x_248) ;  /* 0x0000006000017945 */ /* 0x000fe80003800000 */
[----:B------:R1:W-:Y:S01]  /*5ee0*/  @!P4 STG.E.U8 desc[UR36][R6.64+0xd0], R11 ;  /* 0x0000d00b0600c986 */ /* 0x0003e2000c101124 */
[----:B------:R-:W-:Y:S05]  /*5ef0*/  @P3 BRA `(.L_x_249) ;  /* 0x00000000000c3947 */ /* 0x000fea0003800000 */
[----:B------:R-:W1:Y:S02]  /*5f00*/  LDG.E.U8 R162, desc[UR36][R8.64+0xd1] ;  /* 0x0000d12408a27981 */ /* 0x000e64000c1e1100 */
[----:B-1----:R-:W-:-:S05]  /*5f10*/  PRMT R11, R162, 0x8880, RZ ;  /* 0x00008880a20b7816 */ /* 0x002fca00000000ff */
[----:B------:R-:W-:-:S07]  /*5f20*/  IMAD R10, R11, R152, RZ ;  /* 0x000000980b0a7224 */ /* 0x000fce00078e02ff */
.L_x_249:
[----:B------:R-:W-:Y:S05]  /*5f30*/  BSYNC B1 ;  /* 0x0000000000017941 */ /* 0x000fea0003800000 */
.L_x_248:
[----:B------:R-:W-:Y:S01]  /*5f40*/  @!P3 IMAD R131, R131, R153, R10 ;  /* 0x000000998383b224 */ /* 0x000fe200078e020a */
[----:B------:R-:W-:Y:S04]  /*5f50*/  BSSY B1, `(.L_x_250) ;  /* 0x0000006000017945 */ /* 0x000fe80003800000 */
[----:B------:R0:W-:Y:S01]  /*5f60*/  @!P3 STG.E.U8 desc[UR36][R6.64+0xd1], R131 ;  /* 0x0000d1830600b986 */ /* 0x0001e2000c101124 */
[----:B------:R-:W-:Y:S05]  /*5f70*/  @P5 BRA `(.L_x_251) ;  /* 0x00000000000c5947 */ /* 0x000fea0003800000 */
[----:B------:R-:W1:Y:S02]  /*5f80*/  LDG.E.U8 R162, desc[UR36][R2.64+0xd8] ;  /* 0x0000d82402a27981 */ /* 0x000e64000c1e1100 */
[----:B-1----:R-:W-:-:S05]  /*5f90*/  PRMT R11, R162, 0x8880, RZ ;  /* 0x00008880a20b7816 */ /* 0x002fca00000000ff */
[----:B------:R-:W-:-:S07]  /*5fa0*/  IMAD R10, R11, R152, RZ ;  /* 0x000000980b0a7224 */ /* 0x000fce00078e02ff */
.L_x_251:
[----:B------:R-:W-:Y:S05]  /*5fb0*/  BSYNC B1 ;  /* 0x0000000000017941 */ /* 0x000fea0003800000 */
.L_x_250:
[----:B-1----:R-:W-:Y:S01]  /*5fc0*/  @!P5 IMAD R11, R132, R153, R10 ;  /* 0x00000099840bd224 */ /* 0x002fe200078e020a */
[----:B------:R-:W-:Y:S04]  /*5fd0*/  BSSY B1, `(.L_x_252) ;  /* 0x0000006000017945 */ /* 0x000fe80003800000 */
[----:B------:R1:W-:Y:S01]  /*5fe0*/  @!P5 STG.E.U8 desc[UR36][R4.64+0xd8], R11 ;  /* 0x0000d80b0400d986 */ /* 0x0003e2000c101124 */
[----:B------:R-:W-:Y:S05]  /*5ff0*/  @P2 BRA `(.L_x_253) ;  /* 0x00000000000c2947 */ /* 0x000fea0003800000 */
[----:B------:R-:W1:Y:S02]  /*6000*/  LDG.E.U8 R162, desc[UR36][R2.64+0xd9] ;  /* 0x0000d92402a27981 */ /* 0x000e64000c1e1100 */
[----:B-1----:R-:W-:-:S05]  /*6010*/  PRMT R11, R162, 0x8880, RZ ;  /* 0x00008880a20b7816 */ /* 0x002fca00000000ff */
[----:B------:R-:W-:-:S07]  /*6020*/  IMAD R10, R11, R152, RZ ;  /* 0x000000980b0a7224 */ /* 0x000fce00078e02ff */
.L_x_253:
[----:B------:R-:W-:Y:S05]  /*6030*/  BSYNC B1 ;  /* 0x0000000000017941 */ /* 0x000fea0003800000 */
.L_x_252:
        /* <DEDUP_REMOVED lines=11> */
.L_x_255:
[----:B------:R-:W-:Y:S05]  /*60f0*/  BSYNC B1 ;  /* 0x0000000000017941 */ /* 0x000fea0003800000 */
.L_x_254:
[----:B-1----:R-:W-:Y:S01]  /*6100*/  @!P4 IMAD R11, R134, R153, R10 ;  /* 0x00000099860bc224 */ /* 0x002fe200078e020a */
[----:B------:R-:W-:Y:S04]  /*6110*/  BSSY B1, `(.L_x_256) ;  /* 0x0000006000017945 */ /* 0x000fe80003800000 */
[----:B------:R1:W-:Y:S01]  /*6120*/  @!P4 STG.E.U8 desc[UR36][R6.64+0xd8], R11 ;  /* 0x0000d80b0600c986 */ /* 0x0003e2000c101124 */
[----:B------:R-:W-:Y:S05]  /*6130*/  @P3 BRA `(.L_x_257) ;  /* 0x00000000000c3947 */ /* 0x000fea0003800000 */
[----:B------:R-:W1:Y:S02]  /*6140*/  LDG.E.U8 R162, desc[UR36][R8.64+0xd9] ;  /* 0x0000d92408a27981 */ /* 0x000e64000c1e1100 */
[----:B-1----:R-:W-:-:S05]  /*6150*/  PRMT R11, R162, 0x8880, RZ ;  /* 0x00008880a20b7816 */ /* 0x002fca00000000ff */
[----:B------:R-:W-:-:S07]  /*6160*/  IMAD R10, R11, R152, RZ ;  /* 0x000000980b0a7224 */ /* 0x000fce00078e02ff */
.L_x_257:
[----:B------:R-:W-:Y:S05]  /*6170*/  BSYNC B1 ;  /* 0x0000000000017941 */ /* 0x000fea0003800000 */
.L_x_256:
[----:B------:R-:W-:Y:S01]  /*6180*/  @!P3 IMAD R135, R135, R153, R10 ;  /* 0x000000998787b224 */ /* 0x000fe200078e020a */
[----:B------:R-:W-:Y:S04]  /*6190*/  BSSY B1, `(.L_x_258) ;  /* 0x0000006000017945 */ /* 0x000fe80003800000 */
[----:B------:R0:W-:Y:S01]  /*61a0*/  @!P3 STG.E.U8 desc[UR36][R6.64+0xd9], R135 ;  /* 0x0000d9870600b986 */ /* 0x0001e2000c101124 */
[----:B------:R-:W-:Y:S05]  /*61b0*/  @P5 BRA `(.L_x_259) ;  /* 0x00000000000c5947 */ /* 0x000fea0003800000 */
[----:B------:R-:W1:Y:S02]  /*61c0*/  LDG.E.U8 R162, desc[UR36][R2.64+0xe0] ;  /* 0x0000e02402a27981 */ /* 0x000e64000c1e1100 */
[----:B-1----:R-:W-:-:S05]  /*61d0*/  PRMT R11, R162, 0x8880, RZ ;  /* 0x00008880a20b7816 */ /* 0x002fca00000000ff */
[----:B------:R-:W-:-:S07]  /*61e0*/  IMAD R10, R11, R152, RZ ;  /* 0x000000980b0a7224 */ /* 0x000fce00078e02ff */
.L_x_259:
[----:B------:R-:W-:Y:S05]  /*61f0*/  BSYNC B1 ;  /* 0x0000000000017941 */ /* 0x000fea0003800000 */
.L_x_258:
[----:B-1----:R-:W-:Y:S01]  /*6200*/  @!P5 IMAD R11, R136, R153, R10 ;  /* 0x00000099880bd224 */ /* 0x002fe200078e020a */
[----:B------:R-:W-:Y:S04]  /*6210*/  BSSY B1, `(.L_x_260) ;  /* 0x0000006000017945 */ /* 0x000fe80003800000 */
[----:B------:R1:W-:Y:S01]  /*6220*/  @!P5 STG.E.U8 desc[UR36][R4.64+0xe0], R11 ;  /* 0x0000e00b0400d986 */ /* 0x0003e2000c101124 */
[----:B------:R-:W-:Y:S05]  /*6230*/  @P2 BRA `(.L_x_261) ;  /* 0x00000000000c2947 */ /* 0x000fea0003800000 */
[----:B------:R-:W1:Y:S02]  /*6240*/  LDG.E.U8 R162, desc[UR36][R2.64+0xe1] ;  /* 0x0000e12402a27981 */ /* 0x000e64000c1e1100 */
[----:B-1----:R-:W-:-:S05]  /*6250*/  PRMT R11, R162, 0x8880, RZ ;  /* 0x00008880a20b7816 */ /* 0x002fca00000000ff */
[----:B------:R-:W-:-:S07]  /*6260*/  IMAD R10, R11, R152, RZ ;  /* 0x000000980b0a7224 */ /* 0x000fce00078e02ff */
.L_x_261:
[----:B------:R-:W-:Y:S05]  /*6270*/  BSYNC B1 ;  /* 0x0000000000017941 */ /* 0x000fea0003800000 */
.L_x_260:
        /* <DEDUP_REMOVED lines=11> */
.L_x_263:
[----:B------:R-:W-:Y:S05]  /*6330*/  BSYNC B1 ;  /* 0x0000000000017941 */ /* 0x000fea0003800000 */
.L_x_262:
[----:B-1----:R-:W-:Y:S01]  /*6340*/  @!P4 IMAD R11, R138, R153, R10 ;  /* 0x000000998a0bc224 */ /* 0x002fe200078e020a */
[----:B------:R-:W-:Y:S04]  /*6350*/  BSSY B1, `(.L_x_264) ;  /* 0x0000006000017945 */ /* 0x000fe80003800000 */
[----:B------:R1:W-:Y:S01]  /*6360*/  @!P4 STG.E.U8 desc[UR36][R6.64+0xe0], R11 ;  /* 0x0000e00b0600c986 */ /* 0x0003e2000c101124 */
[----:B------:R-:W-:Y:S05]  /*6370*/  @P3 BRA `(.L_x_265) ;  /* 0x00000000000c3947 */ /* 0x000fea0003800000 */
[----:B------:R-:W1:Y:S02]  /*6380*/  LDG.E.U8 R162, desc[UR36][R8.64+0xe1] ;  /* 0x0000e12408a27981 */ /* 0x000e64000c1e1100 */
[----:B-1----:R-:W-:-:S05]  /*6390*/  PRMT R11, R162, 0x8880, RZ ;  /* 0x00008880a20b7816 */ /* 0x002fca00000000ff */
[----:B------:R-:W-:-:S07]  /*63a0*/  IMAD R10, R11, R152, RZ ;  /* 0x000000980b0a7224 */ /* 0x000fce00078e02ff */
.L_x_265:
[----:B------:R-:W-:Y:S05]  /*63b0*/  BSYNC B1 ;  /* 0x0000000000017941 */ /* 0x000fea0003800000 */
.L_x_264:
[----:B------:R-:W-:Y:S01]  /*63c0*/  @!P3 IMAD R139, R139, R153, R10 ;  /* 0x000000998b8bb224 */ /* 0x000fe200078e020a */
[----:B------:R-:W-:Y:S04]  /*63d0*/  BSSY B1, `(.L_x_266) ;  /* 0x0000006000017945 */ /* 0x000fe80003800000 */
[----:B------:R0:W-:Y:S01]  /*63e0*/  @!P3 STG.E.U8 desc[UR36][R6.64+0xe1], R139 ;  /* 0x0000e18b0600b986 */ /* 0x0001e2000c101124 */
[----:B------:R-:W-:Y:S05]  /*63f0*/  @P5 BRA `(.L_x_267) ;  /* 0x00000000000c5947 */ /* 0x000fea0003800000 */
[----:B------:R-:W1:Y:S02]  /*6400*/  LDG.E.U8 R162, desc[UR36][R2.64+0xe8] ;  /* 0x0000e82402a27981 */ /* 0x000e64000c1e1100 */
[----:B-1----:R-:W-:-:S05]  /*6410*/  PRMT R11, R162, 0x8880, RZ ;  /* 0x00008880a20b7816 */ /* 0x002fca00000000ff */
[----:B------:R-:W-:-:S07]  /*6420*/  IMAD R10, R11, R152, RZ ;  /* 0x000000980b0a7224 */ /* 0x000fce00078e02ff */
.L_x_267:
[----:B------:R-:W-:Y:S05]  /*6430*/  BSYNC B1 ;  /* 0x0000000000017941 */ /* 0x000fea0003800000 */
.L_x_266:
[----:B-1----:R-:W-:Y:S01]  /*6440*/  @!P5 IMAD R11, R140, R153, R10 ;  /* 0x000000998c0bd224 */ /* 0x002fe200078e020a */
[----:B------:R-:W-:Y:S04]  /*6450*/  BSSY B1, `(.L_x_268) ;  /* 0x0000006000017945 */ /* 0x000fe80003800000 */
[----:B------:R1:W-:Y:S01]  /*6460*/  @!P5 STG.E.U8 desc[UR36][R4.64+0xe8], R11 ;  /* 0x0000e80b0400d986 */ /* 0x0003e2000c101124 */
[----:B------:R-:W-:Y:S05]  /*6470*/  @P2 BRA `(.L_x_269) ;  /* 0x00000000000c2947 */ /* 0x000fea0003800000 */
[----:B------:R-:W1:Y:S02]  /*6480*/  LDG.E.U8 R162, desc[UR36][R2.64+0xe9] ;  /* 0x0000e92402a27981 */ /* 0x000e64000c1e1100 */
[----:B-1----:R-:W-:-:S05]  /*6490*/  PRMT R11, R162, 0x8880, RZ ;  /* 0x00008880a20b7816 */ /* 0x002fca00000000ff */
[----:B------:R-:W-:-:S07]  /*64a0*/  IMAD R10, R11, R152, RZ ;  /* 0x000000980b0a7224 */ /* 0x000fce00078e02ff */
.L_x_269:
[----:B------:R-:W-:Y:S05]  /*64b0*/  BSYNC B1 ;  /* 0x0000000000017941 */ /* 0x000fea0003800000 */
.L_x_268:
        /* <DEDUP_REMOVED lines=11> */
.L_x_271:
[----:B------:R-:W-:Y:S05]  /*6570*/  BSYNC B1 ;  /* 0x0000000000017941 */ /* 0x000fea0003800000 */
.L_x_270:
[----:B-1----:R-:W-:Y:S01]  /*6580*/  @!P4 IMAD R11, R142, R153, R10 ;  /* 0x000000998e0bc224 */ /* 0x002fe200078e020a */
[----:B------:R-:W-:Y:S04]  /*6590*/  BSSY B1, `(.L_x_272) ;  /* 0x0000006000017945 */ /* 0x000fe80003800000 */
[----:B------:R1:W-:Y:S01]  /*65a0*/  @!P4 STG.E.U8 desc[UR36][R6.64+0xe8], R11 ;  /* 0x0000e80b0600c986 */ /* 0x0003e2000c101124 */
[----:B------:R-:W-:Y:S05]  /*65b0*/  @P3 BRA `(.L_x_273) ;  /* 0x00000000000c3947 */ /* 0x000fea0003800000 */
[----:B------:R-:W1:Y:S02]  /*65c0*/  LDG.E.U8 R162, desc[UR36][R8.64+0xe9] ;  /* 0x0000e92408a27981 */ /* 0x000e64000c1e1100 */
[----:B-1----:R-:W-:-:S05]  /*65d0*/  PRMT R11, R162, 0x8880, RZ ;  /* 0x00008880a20b7816 */ /* 0x002fca00000000ff */
[----:B------:R-:W-:-:S07]  /*65e0*/  IMAD R10, R11, R152, RZ ;  /* 0x000000980b0a7224 */ /* 0x000fce00078e02ff */
.L_x_273:
[----:B------:R-:W-:Y:S05]  /*65f0*/  BSYNC B1 ;  /* 0x0000000000017941 */ /* 0x000fea0003800000 */
.L_x_272:
[----:B------:R-:W-:Y:S01]  /*6600*/  @!P3 IMAD R143, R143, R153, R10 ;  /* 0x000000998f8fb224 */ /* 0x000fe200078e020a */
[----:B------:R-:W-:Y:S04]  /*6610*/  BSSY B1, `(.L_x_274) ;  /* 0x0000006000017945 */ /* 0x000fe80003800000 */
[----:B------:R0:W-:Y:S01]  /*6620*/  @!P3 STG.E.U8 desc[UR36][R6.64+0xe9], R143 ;  /* 0x0000e98f0600b986 */ /* 0x0001e2000c101124 */
[----:B------:R-:W-:Y:S05]  /*6630*/  @P5 BRA `(.L_x_275) ;  /* 0x00000000000c5947 */ /* 0x000fea0003800000 */
[----:B------:R-:W1:Y:S02]  /*6640*/  LDG.E.U8 R162, desc[UR36][R2.64+0xf0] ;  /* 0x0000f02402a27981 */ /* 0x000e64000c1e1100 */
[----:B-1----:R-:W-:-:S05]  /*6650*/  PRMT R11, R162, 0x8880, RZ ;  /* 0x00008880a20b7816 */ /* 0x002fca00000000ff */
[----:B------:R-:W-:-:S07]  /*6660*/  IMAD R10, R11, R152, RZ ;  /* 0x000000980b0a7224 */ /* 0x000fce00078e02ff */
.L_x_275:
[----:B------:R-:W-:Y:S05]  /*6670*/  BSYNC B1 ;  /* 0x0000000000017941 */ /* 0x000fea0003800000 */
.L_x_274:
[----:B-1----:R-:W-:Y:S01]  /*6680*/  @!P5 IMAD R11, R144, R153, R10 ;  /* 0x00000099900bd224 */ /* 0x002fe200078e020a */
[----:B------:R-:W-:Y:S04]  /*6690*/  BSSY B1, `(.L_x_276) ;  /* 0x0000006000017945 */ /* 0x000fe80003800000 */
[----:B------:R1:W-:Y:S01]  /*66a0*/  @!P5 STG.E.U8 desc[UR36][R4.64+0xf0], R11 ;  /* 0x0000f00b0400d986 */ /* 0x0003e2000c101124 */
[----:B------:R-:W-:Y:S05]  /*66b0*/  @P2 BRA `(.L_x_277) ;  /* 0x00000000000c2947 */ /* 0x000fea0003800000 */
[----:B------:R-:W1:Y:S02]  /*66c0*/  LDG.E.U8 R162, desc[UR36][R2.64+0xf1] ;  /* 0x0000f12402a27981 */ /* 0x000e64000c1e1100 */
[----:B-1----:R-:W-:-:S05]  /*66d0*/  PRMT R11, R162, 0x8880, RZ ;  /* 0x00008880a20b7816 */ /* 0x002fca00000000ff */
[----:B------:R-:W-:-:S07]  /*66e0*/  IMAD R10, R11, R152, RZ ;  /* 0x000000980b0a7224 */ /* 0x000fce00078e02ff */
.L_x_277:
[----:B------:R-:W-:Y:S05]  /*66f0*/  BSYNC B1 ;  /* 0x0000000000017941 */ /* 0x000fea0003800000 */
.L_x_276:
[C---:B------:R-:W-:Y:S01]  /*6700*/  ISETP.LT.OR P4, PT, R0.reuse, 0xf1, !P0 ;  /* 0x000000f10000780c */ /* 0x040fe20004781670 */
[----:B------:R-:W-:Y:S01]  /*6710*/  @!P2 IMAD R145, R145, R153, R10 ;  /* 0x000000999191a224 */ /* 0x000fe200078e020a */
[----:B------:R-:W-:Y:S01]  /*6720*/  BSSY B1, `(.L_x_278) ;  /* 0x000000a000017945 */ /* 0x000fe20003800000 */
[C---:B------:R-:W-:Y:S02]  /*6730*/  ISETP.LT.OR P3, PT, R0.reuse, 0xf2, !P0 ;  /* 0x000000f20000780c */ /* 0x040fe40004761670 */
        /* <DEDUP_REMOVED lines=8> */
.L_x_279:
[----:B------:R-:W-:Y:S05]  /*67c0*/  BSYNC B1 ;  /* 0x0000000000017941 */ /* 0x000fea0003800000 */
.L_x_278:
[----:B-1----:R-:W-:Y:S01]  /*67d0*/  @!P4 IMAD R11, R146, R153, R10 ;  /* 0x00000099920bc224 */ /* 0x002fe200078e020a */
[----:B------:R-:W-:Y:S04]  /*67e0*/  BSSY B1, `(.L_x_280) ;  /* 0x0000006000017945 */ /* 0x000fe80003800000 */
[----:B------:R1:W-:Y:S01]  /*67f0*/  @!P4 STG.E.U8 desc[UR36][R6.64+0xf0], R11 ;  /* 0x0000f00b0600c986 */ /* 0x0003e2000c101124 */
[----:B------:R-:W-:Y:S05]  /*6800*/  @P3 BRA `(.L_x_281) ;  /* 0x00000000000c3947 */ /* 0x000fea0003800000 */
[----:B------:R-:W1:Y:S02]  /*6810*/  LDG.E.U8 R162, desc[UR36][R8.64+0xf1] ;  /* 0x0000f12408a27981 */ /* 0x000e64000c1e1100 */
[----:B-1----:R-:W-:-:S05]  /*6820*/  PRMT R11, R162, 0x8880, RZ ;  /* 0x00008880a20b7816 */ /* 0x002fca00000000ff */
[----:B------:R-:W-:-:S07]  /*6830*/  IMAD R10, R11, R152, RZ ;  /* 0x000000980b0a7224 */ /* 0x000fce00078e02ff */
.L_x_281:
[----:B------:R-:W-:Y:S05]  /*6840*/  BSYNC B1 ;  /* 0x0000000000017941 */ /* 0x000fea0003800000 */
.L_x_280:
[----:B------:R-:W-:Y:S01]  /*6850*/  @!P3 IMAD R147, R147, R153, R10 ;  /* 0x000000999393b224 */ /* 0x000fe200078e020a */
[----:B------:R-:W-:Y:S04]  /*6860*/  BSSY B1, `(.L_x_282) ;  /* 0x0000006000017945 */ /* 0x000fe80003800000 */
[----:B------:R0:W-:Y:S01]  /*6870*/  @!P3 STG.E.U8 desc[UR36][R6.64+0xf1], R147 ;  /* 0x0000f1930600b986 */ /* 0x0001e2000c101124 */
[----:B------:R-:W-:Y:S05]  /*6880*/  @P2 BRA `(.L_x_283) ;  /* 0x00000000000c2947 */ /* 0x000fea0003800000 */
[----:B------:R-:W1:Y:S02]  /*6890*/  LDG.E.U8 R162, desc[UR36][R2.64+0xf8] ;  /* 0x0000f82402a27981 */ /* 0x000e64000c1e1100 */
[----:B-1----:R-:W-:-:S05]  /*68a0*/  PRMT R11, R162, 0x8880, RZ ;  /* 0x00008880a20b7816 */ /* 0x002fca00000000ff */
[----:B------:R-:W-:-:S07]  /*68b0*/  IMAD R10, R11, R152, RZ ;  /* 0x000000980b0a7224 */ /* 0x000fce00078e02ff */
.L_x_283:
[----:B------:R-:W-:Y:S05]  /*68c0*/  BSYNC B1 ;  /* 0x0000000000017941 */ /* 0x000fea0003800000 */
.L_x_282:
[----:B-1----:R-:W-:Y:S01]  /*68d0*/  @!P2 IMAD R11, R148, R153, R10 ;  /* 0x00000099940ba224 */ /* 0x002fe200078e020a */
[----:B------:R-:W-:Y:S04]  /*68e0*/  BSSY B1, `(.L_x_284) ;  /* 0x0000006000017945 */ /* 0x000fe80003800000 */
[----:B------:R1:W-:Y:S01]  /*68f0*/  @!P2 STG.E.U8 desc[UR36][R4.64+0xf8], R11 ;  /* 0x0000f80b0400a986 */ /* 0x0003e2000c101124 */
[----:B------:R-:W-:Y:S05]  /*6900*/  @P1 BRA `(.L_x_285) ;  /* 0x00000000000c1947 */ /* 0x000fea0003800000 */
[----:B------:R-:W1:Y:S02]  /*6910*/  LDG.E.U8 R162, desc[UR36][R2.64+0xf9] ;  /* 0x0000f92402a27981 */ /* 0x000e64000c1e1100 */
[----:B-1----:R-:W-:-:S05]  /*6920*/  PRMT R11, R162, 0x8880, RZ ;  /* 0x00008880a20b7816 */ /* 0x002fca00000000ff */
[----:B------:R-:W-:-:S07]  /*6930*/  IMAD R10, R11, R152, RZ ;  /* 0x000000980b0a7224 */ /* 0x000fce00078e02ff */
.L_x_285:
[----:B------:R-:W-:Y:S05]  /*6940*/  BSYNC B1 ;  /* 0x0000000000017941 */ /* 0x000fea0003800000 */
.L_x_284:
[----:B------:R-:W-:Y:S01]  /*6950*/  @!P1 IMAD R149, R149, R153, R10 ;  /* 0x0000009995959224 */ /* 0x000fe200078e020a */
[----:B------:R-:W-:Y:S04]  /*6960*/  BSSY B1, `(.L_x_286) ;  /* 0x0000006000017945 */ /* 0x000fe80003800000 */
[----:B------:R0:W-:Y:S01]  /*6970*/  @!P1 STG.E.U8 desc[UR36][R4.64+0xf9], R149 ;  /* 0x0000f99504009986 */ /* 0x0001e2000c101124 */
[----:B------:R-:W-:Y:S05]  /*6980*/  @P5 BRA `(.L_x_287) ;  /* 0x00000000000c5947 */ /* 0x000fea0003800000 */
[----:B------:R-:W0:Y:S02]  /*6990*/  LDG.E.U8 R162, desc[UR36][R8.64+0xf8] ;  /* 0x0000f82408a27981 */ /* 0x000e24000c1e1100 */
[----:B0-----:R-:W-:-:S05]  /*69a0*/  PRMT R3, R162, 0x8880, RZ ;  /* 0x00008880a2037816 */ /* 0x001fca00000000ff */
[----:B------:R-:W-:-:S07]  /*69b0*/  IMAD R10, R3, R152, RZ ;  /* 0x00000098030a7224 */ /* 0x000fce00078e02ff */
.L_x_287:
[----:B------:R-:W-:Y:S05]  /*69c0*/  BSYNC B1 ;  /* 0x0000000000017941 */ /* 0x000fea0003800000 */
.L_x_286:
[----:B0-----:R-:W-:Y:S01]  /*69d0*/  @!P5 IMAD R3, R150, R153, R10 ;  /* 0x000000999603d224 */ /* 0x001fe200078e020a */
[----:B------:R-:W-:Y:S01]  /*69e0*/  ISETP.LT.OR P0, PT, R0, 0xfa, !P0 ;  /* 0x000000fa0000780c */ /* 0x000fe20004701670 */
[----:B------:R-:W-:Y:S03]  /*69f0*/  BSSY B1, `(.L_x_288) ;  /* 0x0000006000017945 */ /* 0x000fe60003800000 */
[----:B------:R0:W-:Y:S09]  /*6a00*/  @!P5 STG.E.U8 desc[UR36][R6.64+0xf8], R3 ;  /* 0x0000f8030600d986 */ /* 0x0001f2000c101124 */
[----:B------:R-:W-:Y:S05]  /*6a10*/  @P0 BRA `(.L_x_289) ;  /* 0x00000000000c0947 */ /* 0x000fea0003800000 */
[----:B------:R-:W0:Y:S02]  /*6a20*/  LDG.E.U8 R162, desc[UR36][R8.64+0xf9] ;  /* 0x0000f92408a27981 */ /* 0x000e24000c1e1100 */
[----:B0-----:R-:W-:-:S05]  /*6a30*/  PRMT R3, R162, 0x8880, RZ ;  /* 0x00008880a2037816 */ /* 0x001fca00000000ff */
[----:B------:R-:W-:-:S07]  /*6a40*/  IMAD R10, R3, R152, RZ ;  /* 0x00000098030a7224 */ /* 0x000fce00078e02ff */
.L_x_289:
[----:B------:R-:W-:Y:S05]  /*6a50*/  BSYNC B1 ;  /* 0x0000000000017941 */ /* 0x000fea0003800000 */
.L_x_288:
[----:B------:R-:W-:Y:S01]  /*6a60*/  IMAD R151, R151, R153, R10 ;  /* 0x0000009997977224 */ /* 0x000fe200078e020a */
[----:B------:R-:W-:Y:S06]  /*6a70*/  @P0 BRA `(.L_x_290) ;  /* 0x0000001800100947 */ /* 0x000fec0003800000 */
[----:B------:R0:W-:Y:S01]  /*6a80*/  STG.E.U8 desc[UR36][R6.64+0xf9], R151 ;  /* 0x0000f99706007986 */ /* 0x0001e2000c101124 */
[----:B------:R-:W-:Y:S05]  /*6a90*/  BRA `(.L_x_290) ;  /* 0x0000001800087947 */ /* 0x000fea0003800000 */
.L_x_33:
[C---:B------:R-:W-:Y:S02]  /*6aa0*/  ISETP.GE.AND P1, PT, R19.reuse, 0x1, PT ;  /* 0x000000011300780c */ /* 0x040fe40003f26270 */
[----:B------:R-:W-:Y:S02]  /*6ab0*/  ISETP.GE.AND P0, PT, R19, 0x9, PT ;  /* 0x000000091300780c */ /* 0x000fe40003f06270 */
[C---:B------:R-:W-:Y:S02]  /*6ac0*/  ISETP.LT.OR P4, PT, R0.reuse, 0x1, !P1 ;  /* 0x000000010000780c */ /* 0x040fe40004f81670 */
[C---:B------:R-:W-:Y:S02]  /*6ad0*/  ISETP.LT.OR P3, PT, R0.reuse, 0x2, !P1 ;  /* 0x000000020000780c */ /* 0x040fe40004f61670 */
[C---:B------:R-:W-:Y:S02]  /*6ae0*/  ISETP.LT.OR P2, PT, R0.reuse, 0x1, !P0 ;  /* 0x000000010000780c */ /* 0x040fe40004741670 */
[----:B------:R-:W-:-:S07]  /*6af0*/  ISETP.LT.OR P5, PT, R0, 0x2, !P0 ;  /* 0x000000020000780c */ /* 0x000fce00047a1670 */
[-C--:B------:R-:W-:Y:S02]  /*6b00*/  @!P4 IMAD R3, R24, R153.reuse, RZ ;  /* 0x000000991803c224 */ /* 0x080fe400078e02ff */
[-C--:B------:R-:W-:Y:S02]  /*6b10*/  @!P3 IMAD R25, R25, R153.reuse, RZ ;  /* 0x000000991919b224 */ /* 0x080fe400078e02ff */
[-C--:B------:R-:W-:Y:S01]  /*6b20*/  @!P2 IMAD R9, R26, R153.reuse, RZ ;  /* 0x000000991a09a224 */ /* 0x080fe200078e02ff */
[----:B------:R0:W-:Y:S01]  /*6b30*/  @!P4 STG.E.U8 desc[UR36][R4.64], R3 ;  /* 0x000000030400c986 */ /* 0x0001e2000c101124 */
[C---:B------:R-:W-:Y:S01]  /*6b40*/  ISETP.LT.OR P4, PT, R0.reuse, 0x9, !P1 ;  /* 0x000000090000780c */ /* 0x040fe20004f81670 */
[----:B------:R-:W-:Y:S02]  /*6b50*/  @!P5 IMAD R27, R27, R153, RZ ;  /* 0x000000991b1bd224 */ /* 0x000fe400078e02ff */
[----:B------:R-:W-:Y:S01]  /*6b60*/  @!P3 STG.E.U8 desc[UR36][R4.64+0x1], R25 ;  /* 0x000001190400b986 */ /* 0x000fe2000c101124 */
[----:B------:R-:W-:-:S03]  /*6b70*/  ISETP.LT.OR P3, PT, R0, 0xa, !P1 ;  /* 0x0000000a0000780c */ /* 0x000fc60004f61670 */
[----:B------:R1:W-:Y:S01]  /*6b80*/  @!P2 STG.E.U8 desc[UR36][R6.64], R9 ;  /* 0x000000090600a986 */ /* 0x0003e2000c101124 */
[----:B------:R-:W-:-:S03]  /*6b90*/  ISETP.LT.OR P2, PT, R0, 0x9, !P0 ;  /* 0x000000090000780c */ /* 0x000fc60004741670 */
[----:B------:R-:W-:Y:S01]  /*6ba0*/  @!P5 STG.E.U8 desc[UR36][R6.64+0x1], R27 ;  /* 0x0000011b0600d986 */ /* 0x000fe2000c101124 */
[----:B------:R-:W-:Y:S01]  /*6bb0*/  ISETP.LT.OR P5, PT, R0, 0xa, !P0 ;  /* 0x0000000a0000780c */ /* 0x000fe200047a1670 */
[----:B------:R-:W-:-:S04]  /*6bc0*/  @!P4 IMAD R11, R28, R153, RZ ;  /* 0x000000991c0bc224 */ /* 0x000fc800078e02ff */
[-C--:B------:R-:W-:Y:S01]  /*6bd0*/  @!P3 IMAD R29, R29, R153.reuse, RZ ;  /* 0x000000991d1db224 */ /* 0x080fe200078e02ff */
[----:B------:R-:W-:Y:S01]  /*6be0*/  @!P4 STG.E.U8 desc[UR36][R4.64+0x8], R11 ;  /* 0x0000080b0400c986 */ /* 0x000fe2000c101124 */
[----:B------:R-:W-:Y:S02]  /*6bf0*/  ISETP.LT.OR P4, PT, R0, 0x11, !P1 ;  /* 0x000000110000780c */ /* 0x000fe40004f81670 */
[-C--:B0-----:R-:W-:Y:S01]  /*6c00*/  @!P2 IMAD R3, R30, R153.reuse, RZ ;  /* 0x000000991e03a224 */ /* 0x081fe200078e02ff */
[----:B------:R-:W-:Y:S01]  /*6c10*/  @!P3 STG.E.U8 desc[UR36][R4.64+0x9], R29 ;  /* 0x0000091d0400b986 */ /* 0x000fe2000c101124 */
[C---:B------:R-:W-:Y:S02]  /*6c20*/  ISETP.LT.OR P3, PT, R0.reuse, 0x12, !P1 ;  /* 0x000000120000780c */ /* 0x040fe40004f61670 */
[----:B------:R-:W-:Y:S01]  /*6c30*/  @!P5 IMAD R31, R31, R153, RZ ;  /* 0x000000991f1fd224 */ /* 0x000fe200078e02ff */
[----:B------:R0:W-:Y:S01]  /*6c40*/  @!P2 STG.E.U8 desc[UR36][R6.64+0x8], R3 ;  /* 0x000008030600a986 */ /* 0x0001e2000c101124 */
[----:B------:R-:W-:-:S03]  /*6c50*/  ISETP.LT.OR P2, PT, R0, 0x11, !P0 ;  /* 0x000000110000780c */ /* 0x000fc60004741670 */
[----:B------:R-:W-:Y:S01]  /*6c60*/  @!P5 STG.E.U8 desc[UR36][R6.64+0x9], R31 ;  /* 0x0000091f0600d986 */ /* 0x000fe2000c101124 */
[----:B------:R-:W-:Y:S01]  /*6c70*/  ISETP.LT.OR P5, PT, R0, 0x12, !P0 ;  /* 0x000000120000780c */ /* 0x000fe200047a1670 */
[----:B-1----:R-:W-:-:S04]  /*6c80*/  @!P4 IMAD R9, R32, R153, RZ ;  /* 0x000000992009c224 */ /* 0x002fc800078e02ff */
        /* <DEDUP_REMOVED lines=301> */
[----:B------:R1:W-:Y:S01]  /*7f60*/  @!P4 STG.E.U8 desc[UR36][R4.64+0xd8], R11 ;  /* 0x0000d80b0400c986 */ /* 0x0003e2000c101124 */
        /* <DEDUP_REMOVED lines=13> */
[-C--:B-1----:R-:W-:Y:S01]  /*8040*/  @!P2 IMAD R11, R138, R153.reuse, RZ ;  /* 0x000000998a0ba224 */ /* 0x082fe200078e02ff */
[----:B------:R-:W-:Y:S01]  /*8050*/  @!P3 STG.E.U8 desc[UR36][R4.64+0xe1], R137 ;  /* 0x0000e1890400b986 */ /* 0x000fe2000c101124 */
[C---:B------:R-:W-:Y:S02]  /*8060*/  ISETP.LT.OR P3, PT, R0.reuse, 0xea, !P1 ;  /* 0x000000ea0000780c */ /* 0x040fe40004f61670 */
[----:B------:R-:W-:Y:S01]  /*8070*/  @!P5 IMAD R139, R139, R153, RZ ;  /* 0x000000998b8bd224 */ /* 0x000fe200078e02ff */
[----:B------:R1:W-:Y:S01]  /*8080*/  @!P2 STG.E.U8 desc[UR36][R6.64+0xe0], R11 ;  /* 0x0000e00b0600a986 */ /* 0x0003e2000c101124 */
[----:B------:R-:W-:-:S03]  /*8090*/  ISETP.LT.OR P2, PT, R0, 0xe9, !P0 ;  /* 0x000000e90000780c */ /* 0x000fc60004741670 */
[----:B------:R-:W-:Y:S01]  /*80a0*/  @!P5 STG.E.U8 desc[UR36][R6.64+0xe1], R139 ;  /* 0x0000e18b0600d986 */ /* 0x000fe2000c101124 */
[----:B------:R-:W-:Y:S01]  /*80b0*/  ISETP.LT.OR P5, PT, R0, 0xea, !P0 ;  /* 0x000000ea0000780c */ /* 0x000fe200047a1670 */
[----:B0-----:R-:W-:-:S04]  /*80c0*/  @!P4 IMAD R3, R140, R153, RZ ;  /* 0x000000998c03c224 */ /* 0x001fc800078e02ff */
[-C--:B------:R-:W-:Y:S01]  /*80d0*/  @!P3 IMAD R141, R141, R153.reuse, RZ ;  /* 0x000000998d8db224 */ /* 0x080fe200078e02ff */
[----:B------:R0:W-:Y:S01]  /*80e0*/  @!P4 STG.E.U8 desc[UR36][R4.64+0xe8], R3 ;  /* 0x0000e8030400c986 */ /* 0x0001e2000c101124 */
[----:B------:R-:W-:Y:S02]  /*80f0*/  ISETP.LT.OR P4, PT, R0, 0xf2, !P1 ;  /* 0x000000f20000780c */ /* 0x000fe40004f81670 */
[-C--:B--2---:R-:W-:Y:S01]  /*8100*/  @!P2 IMAD R9, R142, R153.reuse, RZ ;  /* 0x000000998e09a224 */ /* 0x084fe200078e02ff */
[----:B------:R-:W-:Y:S01]  /*8110*/  @!P3 STG.E.U8 desc[UR36][R4.64+0xe9], R141 ;  /* 0x0000e98d0400b986 */ /* 0x000fe2000c101124 */
[C---:B------:R-:W-:Y:S02]  /*8120*/  ISETP.LT.OR P3, PT, R0.reuse, 0xf1, !P1 ;  /* 0x000000f10000780c */ /* 0x040fe40004f61670 */
[----:B------:R-:W-:Y:S01]  /*8130*/  @!P5 IMAD R143, R143, R153, RZ ;  /* 0x000000998f8fd224 */ /* 0x000fe200078e02ff */
[----:B------:R-:W-:Y:S01]  /*8140*/  @!P2 STG.E.U8 desc[UR36][R6.64+0xe8], R9 ;  /* 0x0000e8090600a986 */ /* 0x000fe2000c101124 */
[----:B------:R-:W-:-:S03]  /*8150*/  ISETP.LT.OR P2, PT, R0, 0xf1, !P0 ;  /* 0x000000f10000780c */ /* 0x000fc60004741670 */
[----:B------:R-:W-:Y:S01]  /*8160*/  @!P5 STG.E.U8 desc[UR36][R6.64+0xe9], R143 ;  /* 0x0000e98f0600d986 */ /* 0x000fe2000c101124 */
[----:B------:R-:W-:Y:S01]  /*8170*/  ISETP.LT.OR P5, PT, R0, 0xf9, !P0 ;  /* 0x000000f90000780c */ /* 0x000fe200047a1670 */
[----:B------:R-:W-:-:S04]  /*8180*/  @!P4 IMAD R145, R145, R153, RZ ;  /* 0x000000999191c224 */ /* 0x000fc800078e02ff */
[-C--:B-1----:R-:W-:Y:S01]  /*8190*/  @!P3 IMAD R11, R144, R153.reuse, RZ ;  /* 0x00000099900bb224 */ /* 0x082fe200078e02ff */
[----:B------:R-:W-:Y:S01]  /*81a0*/  @!P4 STG.E.U8 desc[UR36][R4.64+0xf1], R145 ;  /* 0x0000f1910400c986 */ /* 0x000fe2000c101124 */
[C---:B------:R-:W-:Y:S02]  /*81b0*/  ISETP.LT.OR P4, PT, R0.reuse, 0xf2, !P0 ;  /* 0x000000f20000780c */ /* 0x040fe40004781670 */
[C---:B------:R-:W-:Y:S01]  /*81c0*/  ISETP.LT.OR P0, PT, R0.reuse, 0xfa, !P0 ;  /* 0x000000fa0000780c */ /* 0x040fe20004701670 */
[----:B------:R1:W-:Y:S01]  /*81d0*/  @!P3 STG.E.U8 desc[UR36][R4.64+0xf0], R11 ;  /* 0x0000f00b0400b986 */ /* 0x0003e2000c101124 */
[----:B------:R-:W-:Y:S01]  /*81e0*/  ISETP.LT.OR P3, PT, R0, 0xf9, !P1 ;  /* 0x000000f90000780c */ /* 0x000fe20004f61670 */
[----:B0-----:R-:W-:Y:S01]  /*81f0*/  @!P2 IMAD R3, R146, R153, RZ ;  /* 0x000000999203a224 */ /* 0x001fe200078e02ff */
[----:B------:R-:W-:-:S04]  /*8200*/  ISETP.LT.OR P1, PT, R0, 0xfa, !P1 ;  /* 0x000000fa0000780c */ /* 0x000fc80004f21670 */
[----:B------:R0:W-:Y:S03]  /*8210*/  @!P2 STG.E.U8 desc[UR36][R6.64+0xf0], R3 ;  /* 0x0000f0030600a986 */ /* 0x0001e6000c101124 */
[-C--:B------:R-:W-:Y:S02]  /*8220*/  @!P4 IMAD R147, R147, R153.reuse, RZ ;  /* 0x000000999393c224 */ /* 0x080fe400078e02ff */
[-C--:B-1----:R-:W-:Y:S02]  /*8230*/  @!P5 IMAD R11, R150, R153.reuse, RZ ;  /* 0x00000099960bd224 */ /* 0x082fe400078e02ff */
[-C--:B------:R-:W-:Y:S01]  /*8240*/  @!P3 IMAD R9, R148, R153.reuse, RZ ;  /* 0x000000999409b224 */ /* 0x080fe200078e02ff */
[----:B------:R0:W-:Y:S01]  /*8250*/  @!P4 STG.E.U8 desc[UR36][R6.64+0xf1], R147 ;  /* 0x0000f1930600c986 */ /* 0x0001e2000c101124 */
[-C--:B------:R-:W-:Y:S02]  /*8260*/  @!P1 IMAD R149, R149, R153.reuse, RZ ;  /* 0x0000009995959224 */ /* 0x080fe400078e02ff */
[----:B------:R-:W-:Y:S01]  /*8270*/  @!P0 IMAD R151, R151, R153, RZ ;  /* 0x0000009997978224 */ /* 0x000fe200078e02ff */
[----:B------:R0:W-:Y:S04]  /*8280*/  @!P3 STG.E.U8 desc[UR36][R4.64+0xf8], R9 ;  /* 0x0000f8090400b986 */ /* 0x0001e8000c101124 */
[----:B------:R0:W-:Y:S04]  /*8290*/  @!P1 STG.E.U8 desc[UR36][R4.64+0xf9], R149 ;  /* 0x0000f99504009986 */ /* 0x0001e8000c101124 */
[----:B------:R0:W-:Y:S04]  /*82a0*/  @!P5 STG.E.U8 desc[UR36][R6.64+0xf8], R11 ;  /* 0x0000f80b0600d986 */ /* 0x0001e8000c101124 */
[----:B------:R0:W-:Y:S02]  /*82b0*/  @!P0 STG.E.U8 desc[UR36][R6.64+0xf9], R151 ;  /* 0x0000f99706008986 */ /* 0x0001e4000c101124 */
.L_x_290:
[----:B------:R-:W-:Y:S05]  /*82c0*/  BSYNC B0 ;  /* 0x0000000000007941 */ /* 0x000fea0003800000 */
.L_x_32:
[----:B0-----:R-:W2:Y:S01]  /*82d0*/  LDL.64 R2, [R1] ;  /* 0x0000000001027983 */ /* 0x001ea20000100a00 */
[----:B------:R-:W-:Y:S01]  /*82e0*/  ULDC.64 UR4, c[0x0][0x650] ;  /* 0x0001940000047ab9 */ /* 0x000fe20000000a00 */
[----:B------:R0:W-:Y:S01]  /*82f0*/  SYNCS.ARRIVE.TRANS64.A1T0 RZ, [R160+UR45], RZ ;  /* 0x000000ffa0ff79a7 */ /* 0x0001e2000810002d */
[----:B------:R-:W-:Y:S01]  /*8300*/  PRMT R0, RZ, 0x7610, R0 ;  /* 0x00007610ff007816 */ /* 0x000fe20000000000 */
[----:B------:R-:W-:Y:S02]  /*8310*/  IMAD.MOV.U32 R19, RZ, RZ, -0x1 ;  /* 0xffffffffff137424 */ /* 0x000fe400078e00ff */
[----:B------:R-:W-:Y:S01]  /*8320*/  IMAD.MOV.U32 R22, RZ, RZ, -0x1 ;  /* 0xffffffffff167424 */ /* 0x000fe200078e00ff */
[----:B--2---:R-:W-:-:S04]  /*8330*/  LEA R18, P0, R2, R18, 0x1 ;  /* 0x0000001202127211 */ /* 0x004fc800078008ff */
[----:B------:R-:W-:Y:S01]  /*8340*/  LEA.HI.X R17, R2, R17, R23, 0x1, P0 ;  /* 0x0000001102117211 */ /* 0x000fe200000f0c17 */
[----:B------:R-:W-:Y:S01]  /*8350*/  IMAD.MOV.U32 R2, RZ, RZ, -0x1 ;  /* 0xffffffffff027424 */ /* 0x000fe200078e00ff */
[----:B------:R-:W-:-:S04]  /*8360*/  ISETP.GE.U32.AND P0, PT, R18, UR4, PT ;  /* 0x0000000412007c0c */ /* 0x000fc8000bf06070 */
[----:B------:R-:W-:-:S13]  /*8370*/  ISETP.GE.U32.AND.EX P0, PT, R17, UR5, PT, P0 ;  /* 0x0000000511007c0c */ /* 0x000fda000bf06100 */
[----:B0-----:R-:W-:Y:S05]  /*8380*/  @P0 BRA `(.L_x_291) ;  /* 0x0000000400700947 */ /* 0x001fea0003800000 */
[----:B------:R-:W0:Y:S01]  /*8390*/  S2R R10, SR_CTAID.X ;  /* 0x00000000000a7919 */ /* 0x000e220000002500 */
[----:B------:R-:W2:Y:S01]  /*83a0*/  LDC.64 R8, c[0x0][0x628] ;  /* 0x00018a00ff087b82 */ /* 0x000ea20000000a00 */
[----:B------:R-:W-:Y:S01]  /*83b0*/  ULDC UR4, c[0x0][0x150] ;  /* 0x0000540000047ab9 */ /* 0x000fe20000000800 */
[----:B---3--:R-:W-:Y:S01]  /*83c0*/  IMAD.MOV.U32 R6, RZ, RZ, R18 ;  /* 0x000000ffff067224 */ /* 0x008fe200078e0012 */
[----:B------:R-:W3:Y:S01]  /*83d0*/  S2R R20, SR_CTAID.Y ;  /* 0x0000000000147919 */ /* 0x000ee20000002600 */
[----:B------:R-:W-:-:S04]  /*83e0*/  IMAD.MOV.U32 R7, RZ, RZ, R17 ;  /* 0x000000ffff077224 */ /* 0x000fc800078e0011 */
[----:B------:R-:W1:Y:S08]  /*83f0*/  LDC R15, c[0x0][0x144] ;  /* 0x00005100ff0f7b82 */ /* 0x000e700000000800 */
[----:B------:R-:W1:Y:S08]  /*8400*/  LDC R0, c[0x0][0x630] ;  /* 0x00018c00ff007b82 */ /* 0x000e700000000800 */
[----:B------:R-:W1:Y:S01]  /*8410*/  LDC.64 R12, c[0x0][0x620] ;  /* 0x00018800ff0c7b82 */ /* 0x000e620000000a00 */
[----:B--2---:R-:W-:-:S04]  /*8420*/  ISETP.NE.U32.AND P0, PT, R8, RZ, PT ;  /* 0x000000ff0800720c */ /* 0x004fc80003f05070 */
[----:B------:R-:W-:Y:S02]  /*8430*/  ISETP.NE.AND.EX P0, PT, R9, RZ, PT, P0 ;  /* 0x000000ff0900720c */ /* 0x000fe40003f05300 */
[----:B0-----:R-:W-:-:S05]  /*8440*/  I2FP.F32.U32 R2, R10 ;  /* 0x0000000a00027245 */ /* 0x001fca0000201000 */
[----:B------:R-:W-:-:S04]  /*8450*/  FMUL R2, R2, UR4 ;  /* 0x0000000402027c20 */ /* 0x000fc80008400000 */
[----:B------:R0:W2:Y:S02]  /*8460*/  F2I.U32.TRUNC.NTZ R14, R2 ;  /* 0x00000002000e7305 */ /* 0x0000a4000020f000 */
[----:B---3--:R-:W-:Y:S05]  /*8470*/  @!P0 BRA `(.L_x_292) ;  /* 0x0000000000288947 */ /* 0x008fea0003800000 */
[----:B------:R-:W3:Y:S02]  /*8480*/  LDC R3, c[0x0][0x634] ;  /* 0x00018d00ff037b82 */ /* 0x000ee40000000800 */
[----:B---3--:R-:W-:-:S05]  /*8490*/  IADD3 R7, P0, R18, R3, RZ ;  /* 0x0000000312077210 */ /* 0x008fca0007f1e0ff */
[----:B-1----:R-:W-:-:S04]  /*84a0*/  IMAD.X R11, RZ, RZ, R17, P0 ;  /* 0x000000ffff0b7224 */ /* 0x002fc800000e0611 */
[----:B0-----:R-:W-:-:S04]  /*84b0*/  IMAD.WIDE.U32 R2, R11, R8, RZ ;  /* 0x000000080b027225 */ /* 0x001fc800078e00ff */
[----:B----4-:R-:W-:-:S04]  /*84c0*/  IMAD.WIDE.U32 R4, P0, R7, R9, R2 ;  /* 0x0000000907047225 */ /* 0x010fc80007800002 */
[----:B------:R-:W-:-:S04]  /*84d0*/  IMAD.WIDE.U32 R2, R7, R8, RZ ;  /* 0x0000000807027225 */ /* 0x000fc800078e00ff */
[----:B------:R-:W-:Y:S01]  /*84e0*/  IMAD.X R7, RZ, RZ, RZ, P0 ;  /* 0x000000ffff077224 */ /* 0x000fe200000e06ff */
[----:B------:R-:W-:Y:S01]  /*84f0*/  IADD3 RZ, P0, R3, R4, RZ ;  /* 0x0000000403ff7210 */ /* 0x000fe20007f1e0ff */
[----:B------:R-:W-:-:S04]  /*8500*/  IMAD.MOV.U32 R6, RZ, RZ, R5 ;  /* 0x000000ffff067224 */ /* 0x000fc800078e0005 */
[----:B------:R-:W-:-:S08]  /*8510*/  IMAD.WIDE.U32.X R6, R11, R9, R6, P0 ;  /* 0x000000090b067225 */ /* 0x000fd000000e0406 */
.L_x_292:
[----:B------:R-:W3:Y:S01]  /*8520*/  LDC.64 R26, c[0x0][0x640] ;  /* 0x00019000ff1a7b82 */ /* 0x000ee20000000a00 */
[-C--:B-1----:R-:W-:Y:S01]  /*8530*/  SHF.R.U64 R11, R6, R0.reuse, R7 ;  /* 0x00000000060b7219 */ /* 0x082fe20000001207 */
[----:B------:R-:W-:Y:S01]  /*8540*/  IMAD.MOV.U32 R19, RZ, RZ, R17 ;  /* 0x000000ffff137224 */ /* 0x000fe200078e0011 */
[----:B------:R-:W-:Y:S01]  /*8550*/  SHF.R.U32.HI R0, RZ, R0, R7 ;  /* 0x00000000ff007219 */ /* 0x000fe20000011607 */
[----:B--2---:R-:W-:Y:S01]  /*8560*/  IMAD.MOV R14, RZ, RZ, -R14 ;  /* 0x000000ffff0e7224 */ /* 0x004fe200078e0a0e */
[----:B----4-:R-:W-:Y:S01]  /*8570*/  IADD3 R5, P0, RZ, -R11, RZ ;  /* 0x8000000bff057210 */ /* 0x010fe20007f1e0ff */
[----:B------:R-:W-:Y:S01]  /*8580*/  ULDC UR4, c[0x0][0x154] ;  /* 0x0000550000047ab9 */ /* 0x000fe20000000800 */
[----:B------:R-:W-:Y:S01]  /*8590*/  IMAD.MOV.U32 R7, RZ, RZ, 0x1 ;  /* 0x00000001ff077424 */ /* 0x000fe200078e00ff */
[----:B------:R-:W1:Y:S01]  /*85a0*/  LDC R4, c[0x0][0x618] ;  /* 0x00018600ff047b82 */ /* 0x000e620000000800 */
[----:B------:R-:W-:Y:S02]  /*85b0*/  IMAD R22, R15, R14, R10 ;  /* 0x0000000e0f167224 */ /* 0x000fe400078e020a */
[----:B------:R-:W-:-:S04]  /*85c0*/  IMAD.X R3, RZ, RZ, ~R0, P0 ;  /* 0x000000ffff037224 */ /* 0x000fc800000e0e00 */
[-C--:B------:R-:W-:Y:S01]  /*85d0*/  IMAD R0, R3, R12.reuse, RZ ;  /* 0x0000000c03007224 */ /* 0x080fe200078e02ff */
[----:B------:R-:W2:Y:S01]  /*85e0*/  LDC R6, c[0x0][0x608] ;  /* 0x00018200ff067b82 */ /* 0x000ea20000000800 */
[----:B0-----:R-:W-:-:S04]  /*85f0*/  IMAD.WIDE.U32 R2, R5, R12, R18 ;  /* 0x0000000c05027225 */ /* 0x001fc800078e0012 */
[----:B------:R-:W-:Y:S01]  /*8600*/  IMAD R5, R5, R13, R0 ;  /* 0x0000000d05057224 */ /* 0x000fe200078e0200 */
[----:B------:R-:W-:Y:S02]  /*8610*/  I2FP.F32.U32 R0, R20 ;  /* 0x0000001400007245 */ /* 0x000fe40000201000 */
[----:B------:R-:W0:Y:S01]  /*8620*/  LDC R24, c[0x0][0x658] ;  /* 0x00019600ff187b82 */ /* 0x000e220000000800 */
[----:B------:R-:W-:Y:S01]  /*8630*/  IMAD.IADD R3, R3, 0x1, R5 ;  /* 0x0000000103037824 */ /* 0x000fe200078e0205 */
[----:B---3--:R-:W-:Y:S01]  /*8640*/  ISETP.NE.U32.AND P0, PT, R26, RZ, PT ;  /* 0x000000ff1a00720c */ /* 0x008fe20003f05070 */
[----:B------:R-:W-:Y:S01]  /*8650*/  FMUL R0, R0, UR4 ;  /* 0x0000000400007c20 */ /* 0x000fe20008400000 */
[----:B------:R-:W-:Y:S02]  /*8660*/  IMAD.MOV.U32 R5, RZ, RZ, -0x1 ;  /* 0xffffffffff057424 */ /* 0x000fe400078e00ff */
[----:B------:R-:W-:Y:S01]  /*8670*/  ISETP.NE.AND.EX P0, PT, R27, RZ, PT, P0 ;  /* 0x000000ff1b00720c */ /* 0x000fe20003f05300 */
[----:B------:R3:W4:Y:S01]  /*8680*/  F2I.U32.TRUNC.NTZ R12, R0 ;  /* 0x00000000000c7305 */ /* 0x000722000020f000 */
[----:B------:R-:W3:Y:S01]  /*8690*/  LDC R15, c[0x0][0x148] ;  /* 0x00005200ff0f7b82 */ /* 0x000ee20000000800 */
[----:B-1----:R-:W-:-:S02]  /*86a0*/  SHF.R.U64 R10, R2, R4, R3 ;  /* 0x00000004020a7219 */ /* 0x002fc40000001203 */
[----:B------:R-:W-:-:S05]  /*86b0*/  SHF.R.U32.HI R3, RZ, R4, R3 ;  /* 0x00000004ff037219 */ /* 0x000fca0000011603 */
[----:B------:R-:W1:Y:S01]  /*86c0*/  LDC R14, c[0x0][0x600] ;  /* 0x00018000ff0e7b82 */ /* 0x000e620000000800 */
[-CC-:B--2---:R-:W-:Y:S02]  /*86d0*/  SHF.R.U64 R8, R10, R6.reuse, R3.reuse ;  /* 0x000000060a087219 */ /* 0x184fe40000001203 */
[----:B------:R-:W-:-:S05]  /*86e0*/  SHF.R.U32.HI R3, RZ, R6, R3 ;  /* 0x00000006ff037219 */ /* 0x000fca0000011603 */
[----:B------:R-:W2:Y:S01]  /*86f0*/  LDC R21, c[0x0][0x648] ;  /* 0x00019200ff157b82 */ /* 0x000ea20000000800 */
[-CC-:B0-----:R-:W-:Y:S02]  /*8700*/  SHF.R.U64 R13, R8, R24.reuse, R3.reuse ;  /* 0x00000018080d7219 */ /* 0x181fe40000001203 */
[-C--:B------:R-:W-:Y:S02]  /*8710*/  SHF.L.U32 R5, R5, R24.reuse, RZ ;  /* 0x0000001805057219 */ /* 0x080fe400000006ff */
[-C--:B------:R-:W-:Y:S01]  /*8720*/  SHF.R.U32.HI R3, RZ, R24.reuse, R3 ;  /* 0x00000018ff037219 */ /* 0x080fe20000011603 */
[----:B------:R-:W-:Y:S01]  /*8730*/  IMAD.MOV.U32 R2, RZ, RZ, R13 ;  /* 0x000000ffff027224 */ /* 0x000fe200078e000d */
[----:B------:R-:W-:Y:S01]  /*8740*/  SHF.L.U32 R24, R7, R24, RZ ;  /* 0x0000001807187219 */ /* 0x000fe200000006ff */
[----:B------:R-:W0:Y:S01]  /*8750*/  LDC R25, c[0x0][0x638] ;  /* 0x00018e00ff197b82 */ /* 0x000e220000000800 */
[----:B------:R-:W-:-:S07]  /*8760*/  LOP3.LUT R19, RZ, R5, RZ, 0x33, !PT ;  /* 0x00000005ff137212 */ /* 0x000fce00078e33ff */
[----:B------:R-:W0:Y:S01]  /*8770*/  LDC R28, c[0x0][0x610] ;  /* 0x00018400ff1c7b82 */ /* 0x000e220000000800 */
[----:B----4-:R-:W-:Y:S05]  /*8780*/  @!P0 BRA `(.L_x_293) ;  /* 0x0000000000288947 */ /* 0x010fea0003800000 */
[----:B---3--:R-:W3:Y:S02]  /*8790*/  LDC R0, c[0x0][0x64c] ;  /* 0x00019300ff007b82 */ /* 0x008ee40000000800 */
[----:B---3--:R-:W-:-:S05]  /*87a0*/  IADD3 R7, P0, R13, R0, RZ ;  /* 0x000000000d077210 */ /* 0x008fca0007f1e0ff */
        /* <DEDUP_REMOVED lines=8> */
.L_x_293:
[----:B------:R-:W4:Y:S01]  /*8830*/  LDC R4, c[0x0][0x65c] ;  /* 0x00019700ff047b82 */ /* 0x000f220000000800 */
[----:B--23--:R-:W-:Y:S01]  /*8840*/  SHF.R.U64 R0, R2, R21, R3 ;  /* 0x0000001502007219 */ /* 0x00cfe20000001203 */
[----:B-1----:R-:W-:Y:S01]  /*8850*/  VIADD R3, R14, 0xffffffff ;  /* 0xffffffff0e037836 */ /* 0x002fe20000000000 */
[----:B------:R-:W-:Y:S01]  /*8860*/  LOP3.LUT R19, R8, R19, RZ, 0xc0, !PT ;  /* 0x0000001308137212 */ /* 0x000fe200078ec0ff */
[----:B------:R-:W-:Y:S02]  /*8870*/  IMAD.MOV R12, RZ, RZ, -R12 ;  /* 0x000000ffff0c7224 */ /* 0x000fe400078e0a0c */
[----:B------:R-:W-:Y:S01]  /*8880*/  IMAD.MOV R2, RZ, RZ, -R0 ;  /* 0x000000ffff027224 */ /* 0x000fe200078e0a00 */
[----:B------:R-:W-:Y:S01]  /*8890*/  LOP3.LUT R3, R10, R3, RZ, 0xc0, !PT ;  /* 0x000000030a037212 */ /* 0x000fe200078ec0ff */
[----:B------:R-:W-:Y:S02]  /*88a0*/  IMAD R19, R24, R0, R19 ;  /* 0x0000000018137224 */ /* 0x000fe400078e0213 */
[----:B0-----:R-:W-:-:S04]  /*88b0*/  IMAD R0, R2, R25, R13 ;  /* 0x0000001902007224 */ /* 0x001fc800078e020d */
[----:B------:R-:W-:Y:S01]  /*88c0*/  IMAD R2, R0, R14, R3 ;  /* 0x0000000e00027224 */ /* 0x000fe200078e0203 */
[----:B----4-:R-:W-:Y:S01]  /*88d0*/  ISETP.NE.AND P0, PT, R4, 0x1, PT ;  /* 0x000000010400780c */ /* 0x010fe20003f05270 */
[----:B------:R-:W-:-:S05]  /*88e0*/  IMAD.MOV.U32 R4, RZ, RZ, 0x1 ;  /* 0x00000001ff047424 */ /* 0x000fca00078e00ff */
[----:B------:R-:W-:-:S07]  /*88f0*/  PRMT R0, R4, 0x7610, R0 ;  /* 0x0000761004007816 */ /* 0x000fce0000000000 */
[----:B------:R-:W-:-:S04]  /*8900*/  @P0 IMAD R22, R15, R12, R20 ;  /* 0x0000000c0f160224 */ /* 0x000fc800078e0214 */
[----:B------:R-:W-:-:S05]  /*8910*/  IMAD R19, R19, R28, R22 ;  /* 0x0000001c13137224 */ /* 0x000fca00078e0216 */
[----:B------:R-:W-:Y:S02]  /*8920*/  SEL R22, R2, R19, !P0 ;  /* 0x0000001302167207 */ /* 0x000fe40004000000 */
[----:B------:R-:W-:Y:S01]  /*8930*/  SEL R19, R19, R2, !P0 ;  /* 0x0000000213137207 */ /* 0x000fe20004000000 */
[----:B------:R-:W-:-:S07]  /*8940*/  IMAD.MOV.U32 R2, RZ, RZ, R11 ;  /* 0x000000ffff027224 */ /* 0x000fce00078e000b */
.L_x_291:
[----:B------:R-:W-:Y:S02]  /*8950*/  LOP3.LUT P0, RZ, R0, 0xff, RZ, 0xc0, !PT ;  /* 0x000000ff00ff7812 */ /* 0x000fe4000780c0ff */
[----:B------:R-:W-:-:S11]  /*8960*/  LOP3.LUT R163, R163, 0x1, RZ, 0x3c, !PT ;  /* 0x00000001a3a37812 */ /* 0x000fd600078e3cff */
[----:B------:R-:W-:Y:S05]  /*8970*/  @P0 BRA `(.L_x_294) ;  /* 0xffffff8800a00947 */ /* 0x000fea000383ffff */
[----:B------:R-:W-:Y:S05]  /*8980*/  EXIT ;  /* 0x000000000000794d */ /* 0x000fea0003800000 */
.L_x_13:
[----:B------:R-:W-:-:S08]  /*8990*/  ISETP.NE.AND P0, PT, R0, RZ, PT ;  /* 0x000000ff0000720c */ /* 0x000fd00003f05270 */
[----:B0-----:R-:W0:-:S00]  /*89a0*/  USETMAXREG.DEALLOC.CTAPOOL 0x28 ;  /* 0x00000028000079c8 */ /* 0x001e0000080e0500 */
[----:B------:R-:W-:Y:S05]  /*89b0*/  @P0 EXIT ;  /* 0x000000000000094d */ /* 0x000fea0003800000 */
[----:B0-----:R-:W-:Y:S01]  /*89c0*/  LOP3.LUT P0, RZ, R8, 0xff, RZ, 0xc0, !PT ;  /* 0x000000ff08ff7812 */ /* 0x001fe2000780c0ff */
[----:B------:R-:W-:Y:S02]  /*89d0*/  IMAD.MOV.U32 R0, RZ, RZ, 0x1 ;  /* 0x00000001ff007424 */ /* 0x000fe400078e00ff */
[----:B------:R-:W-:-:S10]  /*89e0*/  IMAD.MOV.U32 R7, RZ, RZ, RZ ;  /* 0x000000ffff077224 */ /* 0x000fd400078e00ff */
[----:B------:R-:W-:Y:S05]  /*89f0*/  @!P0 BRA `(.L_x_295) ;  /* 0x0000000c001c8947 */ /* 0x000fea0003800000 */
[----:B------:R-:W-:Y:S01]  /*8a00*/  LOP3.LUT P0, RZ, R4, 0x1f, RZ, 0xc0, !PT ;  /* 0x0000001f04ff7812 */ /* 0x000fe2000780c0ff */
[----:B------:R-:W-:Y:S01]  /*8a10*/  ULDC UR5, c[0x0][0x658] ;  /* 0x0001960000057ab9 */ /* 0x000fe20000000800 */
[----:B------:R-:W-:Y:S01]  /*8a20*/  UMOV UR6, 0xffffffff ;  /* 0xffffffff00067882 */ /* 0x000fe20000000000 */
[----:B------:R-:W-:Y:S01]  /*8a30*/  BSSY B0, `(.L_x_295) ;  /* 0x00000c3000007945 */ /* 0x000fe20003800000 */
[----:B------:R-:W-:Y:S01]  /*8a40*/  USHF.L.U32 UR6, UR6, UR5, URZ ;  /* 0x0000000506067299 */ /* 0x000fe2000800063f */
[C---:B------:R-:W-:Y:S01]  /*8a50*/  ISETP.NE.AND P2, PT, R3.reuse, RZ, PT ;  /* 0x000000ff0300720c */ /* 0x040fe20003f45270 */
[----:B------:R-:W-:Y:S01]  /*8a60*/  IMAD.MOV.U32 R8, RZ, RZ, 0x1 ;  /* 0x00000001ff087424 */ /* 0x000fe200078e00ff */
[----:B------:R-:W-:Y:S01]  /*8a70*/  ISETP.NE.OR P0, PT, R3, RZ, !P0 ;  /* 0x000000ff0300720c */ /* 0x000fe20004705670 */
[----:B------:R-:W-:Y:S01]  /*8a80*/  IMAD.MOV.U32 R0, RZ, RZ, 0x1 ;  /* 0x00000001ff007424 */ /* 0x000fe200078e00ff */
[----:B------:R-:W-:Y:S01]  /*8a90*/  LOP3.LUT R6, R16, 0x2, RZ, 0xfc, !PT ;  /* 0x0000000210067812 */ /* 0x000fe200078efcff */
[----:B------:R-:W-:Y:S01]  /*8aa0*/  IMAD.MOV.U32 R7, RZ, RZ, RZ ;  /* 0x000000ffff077224 */ /* 0x000fe200078e00ff */
[----:B------:R-:W-:Y:S01]  /*8ab0*/  ULDC UR4, c[0x0][0x600] ;  /* 0x0001800000047ab9 */ /* 0x000fe20000000800 */
[----:B------:R-:W-:Y:S01]  /*8ac0*/  UMOV UR7, 0x1 ;  /* 0x0000000100077882 */ /* 0x000fe20000000000 */
[----:B------:R-:W-:-:S02]  /*8ad0*/  UIADD3 UR19, UR40, 0x1, URZ ;  /* 0x0000000128137890 */ /* 0x000fc4000fffe03f */
[----:B------:R-:W-:Y:S02]  /*8ae0*/  UIADD3 UR15, UR4, -0x1, URZ ;  /* 0xffffffff040f7890 */ /* 0x000fe4000fffe03f */
[----:B------:R-:W-:Y:S02]  /*8af0*/  USHF.L.U32 UR17, UR7, UR5, URZ ;  /* 0x0000000507117299 */ /* 0x000fe4000800063f */
[----:B------:R-:W-:Y:S01]  /*8b00*/  ULOP3.LUT UR16, URZ, UR6, URZ, 0x33, !UPT ;  /* 0x000000063f107292 */ /* 0x000fe2000f8e333f */
[----:B------:R-:W-:-:S11]  /*8b10*/  ULDC.64 UR20, c[0x0][0x198] ;  /* 0x0000660000147ab9 */ /* 0x000fd60000000a00 */
.L_x_307:
[----:B------:R-:W-:-:S03]  /*8b20*/  UMOV UR4, 0xffffffff ;  /* 0xffffffff00047882 */ /* 0x000fc60000000000 */
[----:B------:R-:W-:Y:S05]  /*8b30*/  BRA.DIV UR4, `(.L_x_296) ;  /* 0x0000000e04bc7947 */ /* 0x000fea000b800000 */
[----:B------:R-:W-:-:S13]  /*8b40*/  ELECT P6, URZ, PT ;  /* 0x00000000003f782f */ /* 0x000fda00038c0000 */
.L_x_319:
[----:B------:R-:W0:Y:S01]  /*8b50*/  LDC R3, c[0x0][0x28c] ;  /* 0x0000a300ff037b82 */ /* 0x000e220000000800 */
[----:B------:R-:W-:Y:S01]  /*8b60*/  BSSY B1, `(.L_x_297) ;  /* 0x0000037000017945 */ /* 0x000fe20003800000 */
[----:B0-----:R-:W-:-:S13]  /*8b70*/  ISETP.LT.OR P6, PT, R3, 0x1, !P6 ;  /* 0x000000010300780c */ /* 0x001fda00077c1670 */
[----:B------:R-:W-:Y:S05]  /*8b80*/  @P6 BRA `(.L_x_298) ;  /* 0x0000000000d06947 */ /* 0x000fea0003800000 */
[----:B------:R-:W-:Y:S02]  /*8b90*/  IMAD.SHL.U32 R22, R22, 0x100, RZ ;  /* 0x0000010016167824 */ /* 0x000fe400078e00ff */
[----:B------:R-:W-:Y:S02]  /*8ba0*/  IMAD.SHL.U32 R19, R19, 0x40, RZ ;  /* 0x0000004013137824 */ /* 0x000fe400078e00ff */
[----:B------:R-:W-:Y:S02]  /*8bb0*/  IMAD.MOV.U32 R12, RZ, RZ, RZ ;  /* 0x000000ffff0c7224 */ /* 0x000fe400078e00ff */
[----:B------:R-:W-:Y:S02]  /*8bc0*/  IMAD.U32 R13, RZ, RZ, UR19 ;  /* 0x00000013ff0d7e24 */ /* 0x000fe4000f8e00ff */
[----:B------:R-:W-:Y:S02]  /*8bd0*/  IMAD.MOV.U32 R3, RZ, RZ, R0 ;  /* 0x000000ffff037224 */ /* 0x000fe400078e0000 */
[----:B------:R-:W-:-:S07]  /*8be0*/  IMAD.MOV.U32 R4, RZ, RZ, R7 ;  /* 0x000000ffff047224 */ /* 0x000fce00078e0007 */
.L_x_302:
[----:B------:R-:W0:Y:S01]  /*8bf0*/  S2R R10, SR_CgaCtaId ;  /* 0x00000000000a7919 */ /* 0x000e220000008800 */
[----:B------:R-:W-:Y:S01]  /*8c00*/  MOV R5, 0x400 ;  /* 0x0000040000057802 */ /* 0x000fe20000000f00 */
[----:B------:R-:W1:Y:S03]  /*8c10*/  @!P2 LDC R9, c[0x0][0x500] ;  /* 0x00014000ff09ab82 */ /* 0x000e660000000800 */
[----:B0-----:R-:W-:Y:S02]  /*8c20*/  LEA R11, R10, R5, 0x18 ;  /* 0x000000050a0b7211 */ /* 0x001fe400078ec0ff */
[----:B------:R-:W-:-:S03]  /*8c30*/  SHF.L.U32 R5, R3, 0x1f, RZ ;  /* 0x0000001f03057819 */ /* 0x000fc600000006ff */
[----:B------:R-:W-:-:S04]  /*8c40*/  IMAD R10, R4, 0x8, R11 ;  /* 0x00000008040a7824 */ /* 0x000fc800078e020b */
[----:B------:R-:W0:Y:S02]  /*8c50*/  SYNCS.PHASECHK.TRANS64.TRYWAIT P1, [R10+URZ+0x18], R5 ;  /* 0x000018050a0075a7 */ /* 0x000e24000802017f */
[----:B01----:R-:W-:Y:S05]  /*8c60*/  @!P1 BRA `(.L_x_299) ;  /* 0x0000000c00909947 */ /* 0x003fea0003800000 */
.L_x_320:
[----:B0-----:R-:W-:Y:S01]  /*8c70*/  PRMT R5, R6, 0x9910, RZ ;  /* 0x0000991006057816 */ /* 0x001fe200000000ff */
[----:B------:R0:W-:Y:S03]  /*8c80*/  @!P2 SYNCS.ARRIVE.TRANS64 RZ, [R10+URZ], R9 ;  /* 0x000000090affa9a7 */ /* 0x0001e6000800003f */
[----:B------:R-:W-:-:S13]  /*8c90*/  ISETP.NE.AND P1, PT, R5, 0x2, PT ;  /* 0x000000020500780c */ /* 0x000fda0003f25270 */
[----:B0-----:R-:W-:Y:S05]  /*8ca0*/  @P1 BRA `(.L_x_300) ;  /* 0x0000000000041947 */ /* 0x001fea0003800000 */
[----:B------:R-:W-:Y:S01]  /*8cb0*/  BPT.TRAP 0x1 ;  /* 0x000000040000795c */ /* 0x000fe20000300000 */
.L_x_300:
[----:B------:R-:W-:Y:S05]  /*8cc0*/  @P0 BRA `(.L_x_301) ;  /* 0x0000000000040947 */ /* 0x000fea0003800000 */
[----:B------:R-:W-:Y:S01]  /*8cd0*/  BPT.TRAP 0x1 ;  /* 0x000000040000795c */ /* 0x000fe20000300000 */
.L_x_301:
[--C-:B------:R-:W-:Y:S01]  /*8ce0*/  IMAD R5, R4, 0x2000, R11.reuse ;  /* 0x0000200004057824 */ /* 0x100fe200078e020b */
[----:B------:R-:W-:Y:S01]  /*8cf0*/  R2UR UR9, R10 ;  /* 0x000000000a0972ca */ /* 0x000fe200000e0000 */
[C---:B------:R-:W-:Y:S01]  /*8d00*/  IMAD R11, R4.reuse, 0x8000, R11 ;  /* 0x00008000040b7824 */ /* 0x040fe200078e020b */
[----:B------:R-:W-:Y:S01]  /*8d10*/  UIADD3 UR4, UP0, UR20, 0xf0, URZ ;  /* 0x000000f014047890 */ /* 0x000fe2000ff1e03f */
[----:B------:R-:W-:Y:S01]  /*8d20*/  VIADD R13, R13, 0xffffffff ;  /* 0xffffffff0d0d7836 */ /* 0x000fe20000000000 */
[----:B------:R-:W-:Y:S01]  /*8d30*/  R2UR UR5, R5 ;  /* 0x00000000050572ca */ /* 0x000fe200000e0000 */
[----:B------:R-:W-:Y:S01]  /*8d40*/  UIADD3 UR22, UP1, UR20, 0x1f0, URZ ;  /* 0x000001f014167890 */ /* 0x000fe2000ff3e03f */
[----:B------:R-:W-:Y:S01]  /*8d50*/  R2UR UR8, R11 ;  /* 0x000000000b0872ca */ /* 0x000fe200000e0000 */
[----:B------:R-:W-:Y:S01]  /*8d60*/  VIADD R4, R4, 0x1 ;  /* 0x0000000104047836 */ /* 0x000fe20000000000 */
[----:B------:R-:W-:Y:S01]  /*8d70*/  R2UR UR11, R19 ;  /* 0x00000000130b72ca */ /* 0x000fe200000e0000 */
[----:B------:R-:W-:Y:S01]  /*8d80*/  UIADD3.X UR23, URZ, UR21, URZ, UP1, !UPT ;  /* 0x000000153f177290 */ /* 0x000fe20008ffe43f */
[----:B------:R-:W-:Y:S01]  /*8d90*/  R2UR UR10, R12 ;  /* 0x000000000c0a72ca */ /* 0x000fe200000e0000 */
[----:B------:R-:W-:Y:S01]  /*8da0*/  UMOV UR6, 0x0 ;  /* 0x0000000000067882 */ /* 0x000fe20000000000 */
[----:B------:R-:W-:Y:S01]  /*8db0*/  R2UR UR12, R2 ;  /* 0x00000000020c72ca */ /* 0x000fe200000e0000 */
[----:B------:R-:W-:Y:S01]  /*8dc0*/  UMOV UR7, 0x10000000 ;  /* 0x1000000000077882 */ /* 0x000fe20000000000 */
[----:B------:R-:W-:Y:S01]  /*8dd0*/  R2UR UR18, R22 ;  /* 0x00000000161272ca */ /* 0x000fe200000e0000 */
[----:B------:R-:W-:Y:S01]  /*8de0*/  VIADD R12, R12, 0x80 ;  /* 0x000000800c0c7836 */ /* 0x000fe20000000000 */
[----:B------:R-:W-:Y:S01]  /*8df0*/  ISETP.GT.AND P3, PT, R13, 0x1, PT ;  /* 0x000000010d00780c */ /* 0x000fe20003f64270 */
[----:B------:R-:W-:Y:S01]  /*8e00*/  UIADD3 UR13, UR5, 0x100, URZ ;  /* 0x00000100050d7890 */ /* 0x000fe2000fffe03f */
[----:B------:R-:W-:Y:S01]  /*8e10*/  ISETP.NE.AND P1, PT, R4, 0x3, PT ;  /* 0x000000030400780c */ /* 0x000fe20003f25270 */
[----:B------:R-:W-:-:S02]  /*8e20*/  UIADD3.X UR5, URZ, UR21, URZ, UP0, !UPT ;  /* 0x000000153f057290 */ /* 0x000fc400087fe43f */
[----:B------:R-:W-:Y:S01]  /*8e30*/  UIADD3 UR14, UR8, 0x6100, URZ ;  /* 0x00006100080e7890 */ /* 0x000fe2000fffe03f */
[----:B------:R-:W-:Y:S02]  /*8e40*/  SEL R10, RZ, 0x1, P1 ;  /* 0x00000001ff0a7807 */ /* 0x000fe40000800000 */
[----:B------:R-:W-:Y:S01]  /*8e50*/  UMOV UR8, UR13 ;  /* 0x0000000d00087c82 */ /* 0x000fe20008000000 */
[----:B------:R-:W-:Y:S02]  /*8e60*/  SEL R4, R4, RZ, P1 ;  /* 0x000000ff04047207 */ /* 0x000fe40000800000 */
[----:B------:R-:W-:Y:S01]  /*8e70*/  LOP3.LUT R3, R3, R10, RZ, 0x3c, !PT ;  /* 0x0000000a03037212 */ /* 0x000fe200078e3cff */
[----:B------:R0:W-:Y:S02]  /*8e80*/  UTMALDG.3D [UR8], [UR4], desc[UR6] ;  /* 0x00000608040075b4 */ /* 0x0001e40008011000 */
[----:B0-----:R-:W-:Y:S01]  /*8e90*/  UMOV UR8, UR14 ;  /* 0x0000000e00087c82 */ /* 0x001fe20008000000 */
[----:B------:R-:W-:-:S02]  /*8ea0*/  UMOV UR11, UR18 ;  /* 0x00000012000b7c82 */ /* 0x000fc40008000000 */
[----:B------:R0:W-:Y:S02]  /*8eb0*/  UTMALDG.3D [UR8], [UR22], desc[UR6] ;  /* 0x00000608160075b4 */ /* 0x0001e40008011000 */
[----:B0-----:R-:W-:Y:S05]  /*8ec0*/  @P3 BRA `(.L_x_302) ;  /* 0xfffffffc00483947 */ /* 0x001fea000383ffff */
.L_x_298:
[----:B------:R-:W-:Y:S05]  /*8ed0*/  BSYNC B1 ;  /* 0x0000000000017941 */ /* 0x000fea0003800000 */
.L_x_297:
[----:B------:R-:W2:Y:S01]  /*8ee0*/  LDL.64 R10, [R1] ;  /* 0x00000000010a7983 */ /* 0x000ea20000100a00 */
[----:B------:R-:W-:Y:S01]  /*8ef0*/  LOP3.LUT P4, RZ, R8, 0xff, RZ, 0xc0, !PT ;  /* 0x000000ff08ff7812 */ /* 0x000fe2000788c0ff */
[----:B------:R-:W-:Y:S01]  /*8f00*/  VIADD R4, R7, UR40 ;  /* 0x0000002807047c36 */ /* 0x000fe20008000000 */
[----:B------:R-:W-:Y:S01]  /*8f10*/  ULDC.64 UR4, c[0x0][0x650] ;  /* 0x0001940000047ab9 */ /* 0x000fe20000000a00 */
[----:B------:R-:W-:Y:S01]  /*8f20*/  IMAD.U32 R7, RZ, RZ, UR40 ;  /* 0x00000028ff077e24 */ /* 0x000fe2000f8e00ff */
[----:B------:R-:W-:Y:S01]  /*8f30*/  UISETP.GE.U32.AND UP0, UPT, UR40, 0x3, UPT ;  /* 0x000000032800788c */ /* 0x000fe2000bf06070 */
[----:B------:R-:W-:Y:S01]  /*8f40*/  BSSY B1, `(.L_x_303) ;  /* 0x000006f000017945 */ /* 0x000fe20003800000 */
[----:B------:R-:W-:Y:S01]  /*8f50*/  ISETP.GT.U32.AND P1, PT, R4, 0x2, PT ;  /* 0x000000020400780c */ /* 0x000fe20003f24070 */
[----:B------:R-:W-:Y:S01]  /*8f60*/  IMAD.MOV.U32 R19, RZ, RZ, -0x1 ;  /* 0xffffffffff137424 */ /* 0x000fe200078e00ff */
[----:B------:R-:W-:Y:S01]  /*8f70*/  PRMT R8, RZ, 0x7610, R8 ;  /* 0x00007610ff087816 */ /* 0x000fe20000000008 */
[----:B------:R-:W-:Y:S01]  /*8f80*/  IMAD.MOV.U32 R22, RZ, RZ, -0x1 ;  /* 0xffffffffff167424 */ /* 0x000fe200078e00ff */
[----:B------:R-:W-:-:S02]  /*8f90*/  ISETP.LT.U32.AND P1, PT, R7, 0x3, P1 ;  /* 0x000000030700780c */ /* 0x000fc40000f21070 */
[----:B------:R-:W-:Y:S01]  /*8fa0*/  PLOP3.LUT P3, PT, PT, PT, UP0, 0x80, 0x0 ;  /* 0x000000000000781c */ /* 0x000fe20003f6f008 */
[----:B------:R-:W0:Y:S01]  /*8fb0*/  @P4 S2R R3, SR_CgaCtaId ;  /* 0x0000000000034919 */ /* 0x000e220000008800 */
[----:B------:R-:W-:-:S04]  /*8fc0*/  @P4 MOV R2, 0x400 ;  /* 0x0000040000024802 */ /* 0x000fc80000000f00 */
[----:B0-----:R-:W-:Y:S01]  /*8fd0*/  @P4 LEA R5, R3, R2, 0x18 ;  /* 0x0000000203054211 */ /* 0x001fe200078ec0ff */
[----:B------:R-:W-:-:S03]  /*8fe0*/  IMAD.WIDE.U32 R2, R4, -0x55555555, RZ ;  /* 0xaaaaaaab04027825 */ /* 0x000fc600078e00ff */
[----:B------:R0:W-:Y:S01]  /*8ff0*/  @P4 SYNCS.ARRIVE.TRANS64.A1T0 RZ, [R5+URZ+0x68], RZ ;  /* 0x000068ff05ff49a7 */ /* 0x0001e2000810003f */
[----:B------:R-:W-:Y:S01]  /*9000*/  IMAD.MOV.U32 R2, RZ, RZ, -0x1 ;  /* 0xffffffffff027424 */ /* 0x000fe200078e00ff */
[----:B0-----:R-:W-:Y:S02]  /*9010*/  SHF.R.U32.HI R5, RZ, 0x1, R3 ;  /* 0x00000001ff057819 */ /* 0x001fe40000011603 */
[----:B------:R-:W-:-:S03]  /*9020*/  SEL R3, RZ, 0x1, !P1 ;  /* 0x00000001ff037807 */ /* 0x000fc60004800000 */
[----:B------:R-:W-:Y:S01]  /*9030*/  IMAD R7, R5, -0x3, R4 ;  /* 0xfffffffd05077824 */ /* 0x000fe200078e0204 */
[----:B------:R-:W-:Y:S02]  /*9040*/  LOP3.LUT R0, R0, R3, RZ, 0x3c, !PT ;  /* 0x0000000300007212 */ /* 0x000fe400078e3cff */
[----:B------:R-:W-:Y:S02]  /*9050*/  PRMT R3, RZ, 0x7610, R3 ;  /* 0x00007610ff037816 */ /* 0x000fe40000000003 */
[----:B------:R-:W-:Y:S02]  /*9060*/  @P3 LOP3.LUT R0, R0, 0x1, R5, 0x78, !PT ;  /* 0x0000000100003812 */ /* 0x000fe400078e7805 */
[----:B--2---:R-:W-:-:S04]  /*9070*/  IADD3 R18, P4, R18, R10, RZ ;  /* 0x0000000a12127210 */ /* 0x004fc80007f9e0ff */
[----:B------:R-:W-:Y:S01]  /*9080*/  ISETP.GE.U32.AND P1, PT, R18, UR4, PT ;  /* 0x0000000412007c0c */ /* 0x000fe2000bf26070 */
[----:B------:R-:W-:-:S05]  /*9090*/  IMAD.X R17, R17, 0x1, R23, P4 ;  /* 0x0000000111117824 */ /* 0x000fca00020e0617 */
[----:B------:R-:W-:-:S13]  /*90a0*/  ISETP.GE.U32.AND.EX P1, PT, R17, UR5, PT, P1 ;  /* 0x0000000511007c0c */ /* 0x000fda000bf26110 */
[----:B------:R-:W-:Y:S05]  /*90b0*/  @P1 BRA `(.L_x_304) ;  /* 0x00000004005c1947 */ /* 0x000fea0003800000 */
[----:B------:R-:W0:Y:S01]  /*90c0*/  S2R R11, SR_CTAID.X ;  /* 0x00000000000b7919 */ /* 0x000e220000002500 */
[----:B------:R-:W-:Y:S01]  /*90d0*/  ULDC.64 UR4, c[0x0][0x628] ;  /* 0x00018a0000047ab9 */ /* 0x000fe20000000a00 */
[----:B------:R-:W1:Y:S01]  /*90e0*/  LDC R12, c[0x0][0x144] ;  /* 0x00005100ff0c7b82 */ /* 0x000e620000000800 */
[----:B------:R-:W-:Y:S01]  /*90f0*/  ISETP.NE.U32.AND P1, PT, RZ, UR4, PT ;  /* 0x00000004ff007c0c */ /* 0x000fe2000bf25070 */
[----:B------:R-:W2:Y:S01]  /*9100*/  S2R R9, SR_CTAID.Y ;  /* 0x0000000000097919 */ /* 0x000ea20000002600 */
[----:B------:R-:W-:Y:S01]  /*9110*/  ULDC UR6, c[0x0][0x150] ;  /* 0x0000540000067ab9 */ /* 0x000fe20000000800 */
[----:B------:R-:W-:Y:S01]  /*9120*/  ULDC UR7, c[0x0][0x630] ;  /* 0x00018c0000077ab9 */ /* 0x000fe20000000800 */
[----:B------:R-:W-:Y:S01]  /*9130*/  ISETP.NE.AND.EX P1, PT, RZ, UR5, PT, P1 ;  /* 0x00000005ff007c0c */ /* 0x000fe2000bf25310 */
[----:B------:R-:W-:Y:S01]  /*9140*/  IMAD.MOV.U32 R2, RZ, RZ, R18 ;  /* 0x000000ffff027224 */ /* 0x000fe200078e0012 */
[----:B0-----:R-:W-:-:S05]  /*9150*/  I2FP.F32.U32 R3, R11 ;  /* 0x0000000b00037245 */ /* 0x001fca0000201000 */
[----:B------:R-:W-:Y:S01]  /*9160*/  FMUL R14, R3, UR6 ;  /* 0x00000006030e7c20 */ /* 0x000fe20008400000 */
[----:B------:R-:W-:-:S05]  /*9170*/  IMAD.MOV.U32 R3, RZ, RZ, R17 ;  /* 0x000000ffff037224 */ /* 0x000fca00078e0011 */
[----:B--2---:R-:W-:Y:S05]  /*9180*/  @!P1 BRA `(.L_x_305) ;  /* 0x0000000000289947 */ /* 0x004fea0003800000 */
[----:B------:R-:W-:Y:S02]  /*9190*/  ULDC UR6, c[0x0][0x634] ;  /* 0x00018d0000067ab9 */ /* 0x000fe40000000800 */
[----:B------:R-:W-:-:S05]  /*91a0*/  IADD3 R3, P1, R18, UR6, RZ ;  /* 0x0000000612037c10 */ /* 0x000fca000ff3e0ff */
[----:B------:R-:W-:-:S04]  /*91b0*/  IMAD.X R13, RZ, RZ, R17, P1 ;  /* 0x000000ffff0d7224 */ /* 0x000fc800008e0611 */
[----:B------:R-:W-:-:S04]  /*91c0*/  IMAD.WIDE.U32 R4, R13, UR4, RZ ;  /* 0x000000040d047c25 */ /* 0x000fc8000f8e00ff */
[----:B------:R-:W-:-:S04]  /*91d0*/  IMAD.WIDE.U32 R4, P1, R3, UR5, R4 ;  /* 0x0000000503047c25 */ /* 0x000fc8000f820004 */
[----:B------:R-:W-:-:S04]  /*91e0*/  IMAD.WIDE.U32 R2, R3, UR4, RZ ;  /* 0x0000000403027c25 */ /* 0x000fc8000f8e00ff */
[----:B------:R-:W-:Y:S01]  /*91f0*/  IMAD.MOV.U32 R2, RZ, RZ, R5 ;  /* 0x000000ffff027224 */ /* 0x000fe200078e0005 */
[----:B------:R-:W-:Y:S01]  /*9200*/  IADD3 RZ, P3, R3, R4, RZ ;  /* 0x0000000403ff7210 */ /* 0x000fe20007f7e0ff */
[----:B------:R-:W-:-:S04]  /*9210*/  IMAD.X R3, RZ, RZ, RZ, P1 ;  /* 0x000000ffff037224 */ /* 0x000fc800008e06ff */
[----:B------:R-:W-:-:S08]  /*9220*/  IMAD.WIDE.U32.X R2, R13, UR5, R2, P3 ;  /* 0x000000050d027c25 */ /* 0x000fd000098e0402 */
.L_x_305:
[--C-:B------:R-:W-:Y:S01]  /*9230*/  SHF.R.U64 R10, R2, UR7, R3.reuse ;  /* 0x00000007020a7c19 */ /* 0x100fe20008001203 */
[----:B------:R-:W0:Y:S01]  /*9240*/  F2I.U32.TRUNC.NTZ R14, R14 ;  /* 0x0000000e000e7305 */ /* 0x000e22000020f000 */
[----:B------:R-:W-:Y:S01]  /*9250*/  SHF.R.U32.HI R2, RZ, UR7, R3 ;  /* 0x00000007ff027c19 */ /* 0x000fe20008011603 */
[----:B------:R-:W-:Y:S01]  /*9260*/  ULDC.64 UR4, c[0x0][0x620] ;  /* 0x0001880000047ab9 */ /* 0x000fe20000000a00 */
[----:B------:R-:W-:Y:S01]  /*9270*/  IADD3 R5, P1, RZ, -R10, RZ ;  /* 0x8000000aff057210 */ /* 0x000fe20007f3e0ff */
[----:B------:R-:W-:Y:S01]  /*9280*/  IMAD.MOV.U32 R3, RZ, RZ, R17 ;  /* 0x000000ffff037224 */ /* 0x000fe200078e0011 */
[----:B------:R-:W-:-:S03]  /*9290*/  ULDC.64 UR6, c[0x0][0x640] ;  /* 0x0001900000067ab9 */ /* 0x000fc60000000a00 */
[----:B------:R-:W-:Y:S01]  /*92a0*/  IMAD.X R2, RZ, RZ, ~R2, P1 ;  /* 0x000000ffff027224 */ /* 0x000fe200008e0e02 */
[----:B------:R-:W-:-:S03]  /*92b0*/  ISETP.NE.U32.AND P1, PT, RZ, UR6, PT ;  /* 0x00000006ff007c0c */ /* 0x000fc6000bf25070 */
[----:B------:R-:W-:Y:S01]  /*92c0*/  IMAD R4, R2, UR4, RZ ;  /* 0x0000000402047c24 */ /* 0x000fe2000f8e02ff */
[----:B------:R-:W-:Y:S01]  /*92d0*/  ISETP.NE.AND.EX P1, PT, RZ, UR7, PT, P1 ;  /* 0x00000007ff007c0c */ /* 0x000fe2000bf25310 */
[----:B------:R-:W-:-:S04]  /*92e0*/  IMAD.MOV.U32 R2, RZ, RZ, R18 ;  /* 0x000000ffff027224 */ /* 0x000fc800078e0012 */
[----:B------:R-:W-:Y:S01]  /*92f0*/  IMAD.WIDE.U32 R2, R5, UR4, R2 ;  /* 0x0000000405027c25 */ /* 0x000fe2000f8e0002 */
[----:B------:R-:W-:-:S03]  /*9300*/  ULDC UR4, c[0x0][0x618] ;  /* 0x0001860000047ab9 */ /* 0x000fc60000000800 */
[----:B------:R-:W-:Y:S01]  /*9310*/  IMAD R5, R5, UR5, R4 ;  /* 0x0000000505057c24 */ /* 0x000fe2000f8e0204 */
[----:B------:R-:W-:Y:S01]  /*9320*/  ULDC UR5, c[0x0][0x154] ;  /* 0x0000550000057ab9 */ /* 0x000fe20000000800 */
[----:B0-----:R-:W-:Y:S02]  /*9330*/  IMAD.MOV R4, RZ, RZ, -R14 ;  /* 0x000000ffff047224 */ /* 0x001fe400078e0a0e */
[----:B------:R-:W0:Y:S01]  /*9340*/  LDC R14, c[0x0][0x148] ;  /* 0x00005200ff0e7b82 */ /* 0x000e220000000800 */
[----:B------:R-:W-:Y:S02]  /*9350*/  IMAD.IADD R3, R3, 0x1, R5 ;  /* 0x0000000103037824 */ /* 0x000fe400078e0205 */
[----:B-1----:R-:W-:Y:S01]  /*9360*/  IMAD R11, R12, R4, R11 ;  /* 0x000000040c0b7224 */ /* 0x002fe200078e020b */
[----:B------:R-:W-:Y:S02]  /*9370*/  I2FP.F32.U32 R4, R9 ;  /* 0x0000000900047245 */ /* 0x000fe40000201000 */
[----:B------:R-:W-:-:S02]  /*9380*/  SHF.R.U64 R12, R2, UR4, R3 ;  /* 0x00000004020c7c19 */ /* 0x000fc40008001203 */
[----:B------:R-:W-:Y:S01]  /*9390*/  SHF.R.U32.HI R3, RZ, UR4, R3 ;  /* 0x00000004ff037c19 */ /* 0x000fe20008011603 */
[----:B------:R-:W-:Y:S01]  /*93a0*/  FMUL R4, R4, UR5 ;  /* 0x0000000504047c20 */ /* 0x000fe20008400000 */
[----:B------:R-:W-:Y:S02]  /*93b0*/  ULDC UR4, c[0x0][0x608] ;  /* 0x0001820000047ab9 */ /* 0x000fe40000000800 */
[--C-:B------:R-:W-:Y:S01]  /*93c0*/  SHF.R.U64 R15, R12, UR4, R3.reuse ;  /* 0x000000040c0f7c19 */ /* 0x100fe20008001203 */
[----:B------:R1:W2:Y:S01]  /*93d0*/  F2I.U32.TRUNC.NTZ R20, R4 ;  /* 0x0000000400147305 */ /* 0x0002a2000020f000 */
[----:B------:R-:W-:Y:S01]  /*93e0*/  SHF.R.U32.HI R2, RZ, UR4, R3 ;  /* 0x00000004ff027c19 */ /* 0x000fe20008011603 */
[----:B------:R-:W-:-:S03]  /*93f0*/  ULDC UR4, c[0x0][0x658] ;  /* 0x0001960000047ab9 */ /* 0x000fc60000000800 */
[--C-:B------:R-:W-:Y:S02]  /*9400*/  SHF.R.U64 R13, R15, UR4, R2.reuse ;  /* 0x000000040f0d7c19 */ /* 0x100fe40008001202 */
[----:B------:R-:W-:-:S03]  /*9410*/  SHF.R.U32.HI R19, RZ, UR4, R2 ;  /* 0x00000004ff137c19 */ /* 0x000fc60008011602 */
[----:B------:R-:W-:Y:S02]  /*9420*/  IMAD.MOV.U32 R2, RZ, RZ, R13 ;  /* 0x000000ffff027224 */ /* 0x000fe400078e000d */
[----:B------:R-:W-:Y:S01]  /*9430*/  IMAD.MOV.U32 R3, RZ, RZ, R19 ;  /* 0x000000ffff037224 */ /* 0x000fe200078e0013 */
[----:B-1----:R-:W-:Y:S06]  /*9440*/  @!P1 BRA `(.L_x_306) ;  /* 0x0000000000289947 */ /* 0x002fec0003800000 */
        /* <DEDUP_REMOVED lines=10> */
.L_x_306:
[----:B------:R-:W1:Y:S01]  /*94f0*/  LDC R4, c[0x0][0x65c] ;  /* 0x00019700ff047b82 */ /* 0x000e620000000800 */
[----:B------:R-:W-:Y:S01]  /*9500*/  ULDC UR4, c[0x0][0x648] ;  /* 0x0001920000047ab9 */ /* 0x000fe20000000800 */
[----:B------:R-:W-:Y:S01]  /*9510*/  LOP3.LUT R15, R15, UR16, RZ, 0xc0, !PT ;  /* 0x000000100f0f7c12 */ /* 0x000fe2000f8ec0ff */
[----:B--2---:R-:W-:Y:S01]  /*9520*/  IMAD.MOV R20, RZ, RZ, -R20 ;  /* 0x000000ffff147224 */ /* 0x004fe200078e0a14 */
[----:B------:R-:W-:Y:S01]  /*9530*/  SHF.R.U64 R2, R2, UR4, R3 ;  /* 0x0000000402027c19 */ /* 0x000fe20008001203 */
[----:B------:R-:W-:Y:S01]  /*9540*/  ULDC UR4, c[0x0][0x638] ;  /* 0x00018e0000047ab9 */ /* 0x000fe20000000800 */
[----:B------:R-:W-:Y:S01]  /*9550*/  LOP3.LUT R12, R12, UR15, RZ, 0xc0, !PT ;  /* 0x0000000f0c0c7c12 */ /* 0x000fe2000f8ec0ff */
[----:B------:R-:W-:Y:S01]  /*9560*/  ULDC UR5, c[0x0][0x610] ;  /* 0x0001840000057ab9 */ /* 0x000fe20000000800 */
[----:B------:R-:W-:Y:S01]  /*9570*/  IMAD.MOV.U32 R3, RZ, RZ, 0x1 ;  /* 0x00000001ff037424 */ /* 0x000fe200078e00ff */
[----:B-1----:R-:W-:Y:S01]  /*9580*/  ISETP.NE.AND P1, PT, R4, 0x1, PT ;  /* 0x000000010400780c */ /* 0x002fe20003f25270 */
[----:B------:R-:W-:-:S02]  /*9590*/  IMAD.MOV R4, RZ, RZ, -R2 ;  /* 0x000000ffff047224 */ /* 0x000fc400078e0a02 */
[----:B------:R-:W-:Y:S02]  /*95a0*/  IMAD R2, R2, UR17, R15 ;  /* 0x0000001102027c24 */ /* 0x000fe4000f8e020f */
[----:B------:R-:W-:Y:S01]  /*95b0*/  IMAD R13, R4, UR4, R13 ;  /* 0x00000004040d7c24 */ /* 0x000fe2000f8e020d */
[----:B------:R-:W-:-:S07]  /*95c0*/  ULDC UR4, c[0x0][0x600] ;  /* 0x0001800000047ab9 */ /* 0x000fce0000000800 */
[----:B0-----:R-:W-:-:S04]  /*95d0*/  @P1 IMAD R11, R14, R20, R9 ;  /* 0x000000140e0b1224 */ /* 0x001fc800078e0209 */
[----:B------:R-:W-:Y:S02]  /*95e0*/  IMAD R11, R2, UR5, R11 ;  /* 0x00000005020b7c24 */ /* 0x000fe4000f8e020b */
[----:B------:R-:W-:-:S05]  /*95f0*/  IMAD R2, R13, UR4, R12 ;  /* 0x000000040d027c24 */ /* 0x000fca000f8e020c */
[----:B------:R-:W-:Y:S02]  /*9600*/  SEL R22, R2, R11, !P1 ;  /* 0x0000000b02167207 */ /* 0x000fe40004800000 */
[----:B------:R-:W-:Y:S01]  /*9610*/  SEL R19, R11, R2, !P1 ;  /* 0x000000020b137207 */ /* 0x000fe20004800000 */
[----:B------:R-:W-:-:S07]  /*9620*/  IMAD.MOV.U32 R2, RZ, RZ, R10 ;  /* 0x000000ffff027224 */ /* 0x000fce00078e000a */
.L_x_304:
[----:B------:R-:W-:Y:S05]  /*9630*/  BSYNC B1 ;  /* 0x0000000000017941 */ /* 0x000fea0003800000 */
.L_x_303:
[----:B------:R-:W-:-:S13]  /*9640*/  LOP3.LUT P1, RZ, R3, 0xff, RZ, 0xc0, !PT ;  /* 0x000000ff03ff7812 */ /* 0x000fda000782c0ff */
[----:B------:R-:W-:Y:S05]  /*9650*/  @P1 BRA `(.L_x_307) ;  /* 0xfffffff400301947 */ /* 0x000fea000383ffff */
[----:B------:R-:W-:Y:S05]  /*9660*/  BSYNC B0 ;  /* 0x0000000000007941 */ /* 0x000fea0003800000 */
.L_x_295:
[----:B------:R-:W-:-:S03]  /*9670*/  UMOV UR4, 0xffffffff ;  /* 0xffffffff00047882 */ /* 0x000fc60000000000 */
[----:B------:R-:W-:Y:S05]  /*9680*/  BRA.DIV UR4, `(.L_x_308) ;  /* 0x00000006041c7947 */ /* 0x000fea000b800000 */
[----:B------:R-:W-:-:S13]  /*9690*/  ELECT P6, URZ, PT ;  /* 0x00000000003f782f */ /* 0x000fda00038c0000 */
.L_x_323:
[----:B------:R-:W-:Y:S04]  /*96a0*/  BSSY B0, `(.L_x_309) ;  /* 0x0000022000007945 */ /* 0x000fe80003800000 */
[----:B------:R-:W-:Y:S05]  /*96b0*/  @!P6 BRA `(.L_x_310) ;  /* 0x000000000080e947 */ /* 0x000fea0003800000 */
[----:B------:R-:W-:-:S04]  /*96c0*/  LOP3.LUT R16, R16, 0x2, RZ, 0xfc, !PT ;  /* 0x0000000210107812 */ /* 0x000fc800078efcff */
[----:B------:R-:W-:-:S13]  /*96d0*/  ISETP.NE.AND P0, PT, R16, 0x3, PT ;  /* 0x000000031000780c */ /* 0x000fda0003f05270 */
[----:B------:R-:W-:Y:S05]  /*96e0*/  @!P0 BRA `(.L_x_311) ;  /* 0x0000000000048947 */ /* 0x000fea0003800000 */
[----:B------:R-:W-:Y:S01]  /*96f0*/  BPT.TRAP 0x1 ;  /* 0x000000040000795c */ /* 0x000fe20000300000 */
.L_x_311:
[----:B------:R-:W0:Y:S01]  /*9700*/  S2R R3, SR_CgaCtaId ;  /* 0x0000000000037919 */ /* 0x000e220000008800 */
[----:B------:R-:W-:Y:S02]  /*9710*/  MOV R2, 0x400 ;  /* 0x0000040000027802 */ /* 0x000fe40000000f00 */
[----:B------:R-:W-:Y:S02]  /*9720*/  SHF.L.U32 R4, R0, 0x1f, RZ ;  /* 0x0000001f00047819 */ /* 0x000fe400000006ff */
[----:B0-----:R-:W-:-:S05]  /*9730*/  LEA R2, R3, R2, 0x18 ;  /* 0x0000000203027211 */ /* 0x001fca00078ec0ff */
[----:B------:R-:W-:-:S04]  /*9740*/  VIADD R2, R2, 0x18 ;  /* 0x0000001802027836 */ /* 0x000fc80000000000 */
[C---:B------:R-:W-:Y:S02]  /*9750*/  IMAD R9, R7.reuse, 0x8, R2 ;  /* 0x0000000807097824 */ /* 0x040fe400078e0202 */
[----:B------:R-:W-:Y:S02]  /*9760*/  VIADD R7, R7, 0x1 ;  /* 0x0000000107077836 */ /* 0x000fe40000000000 */
[----:B------:R-:W0:Y:S03]  /*9770*/  SYNCS.PHASECHK.TRANS64.TRYWAIT P0, [R9+URZ], R4 ;  /* 0x00000004090075a7 */ /* 0x000e26000800017f */
[----:B------:R-:W-:-:S04]  /*9780*/  ISETP.NE.AND P1, PT, R7, 0x3, PT ;  /* 0x000000030700780c */ /* 0x000fc80003f25270 */
[----:B------:R-:W-:Y:S02]  /*9790*/  SEL R3, RZ, 0x1, P1 ;  /* 0x00000001ff037807 */ /* 0x000fe40000800000 */
[----:B------:R-:W-:Y:S02]  /*97a0*/  SEL R7, R7, RZ, P1 ;  /* 0x000000ff07077207 */ /* 0x000fe40000800000 */
[----:B------:R-:W-:-:S03]  /*97b0*/  LOP3.LUT R11, R0, R3, RZ, 0x3c, !PT ;  /* 0x00000003000b7212 */ /* 0x000fc600078e3cff */
[----:B------:R-:W-:Y:S01]  /*97c0*/  IMAD R6, R7, 0x8, R2 ;  /* 0x0000000807067824 */ /* 0x000fe200078e0202 */
[----:B------:R-:W-:Y:S01]  /*97d0*/  SHF.L.U32 R5, R11, 0x1f, RZ ;  /* 0x0000001f0b057819 */ /* 0x000fe200000006ff */
[----:B0-----:R-:W-:Y:S06]  /*97e0*/  @!P0 BRA `(.L_x_312) ;  /* 0x0000000000e48947 */ /* 0x001fec0003800000 */
.L_x_324:
[----:B------:R-:W1:Y:S01]  /*97f0*/  SYNCS.PHASECHK.TRANS64.TRYWAIT P0, [R6+URZ], R5 ;  /* 0x00000005060075a7 */ /* 0x000e62000800017f */
[----:B------:R-:W-:-:S05]  /*9800*/  VIADD R0, R7, 0x1 ;  /* 0x0000000107007836 */ /* 0x000fca0000000000 */
[----:B------:R-:W-:-:S04]  /*9810*/  ISETP.NE.AND P1, PT, R0, 0x3, PT ;  /* 0x000000030000780c */ /* 0x000fc80003f25270 */
[----:B0-----:R-:W-:Y:S02]  /*9820*/  SEL R4, RZ, 0x1, P1 ;  /* 0x00000001ff047807 */ /* 0x001fe40000800000 */
[----:B------:R-:W-:Y:S02]  /*9830*/  SEL R3, R0, RZ, P1 ;  /* 0x000000ff00037207 */ /* 0x000fe40000800000 */
[----:B------:R-:W-:Y:S01]  /*9840*/  LOP3.LUT R0, R11, R4, RZ, 0x3c, !PT ;  /* 0x000000040b007212 */ /* 0x000fe200078e3cff */
[----:B-1----:R-:W-:Y:S06]  /*9850*/  @!P0 BRA `(.L_x_313) ;  /* 0x0000000000dc8947 */ /* 0x002fec0003800000 */
.L_x_325:
[----:B------:R-:W-:Y:S01]  /*9860*/  IMAD R3, R3, 0x8, R2 ;  /* 0x0000000803037824 */ /* 0x000fe200078e0202 */
[----:B------:R-:W-:-:S07]  /*9870*/  SHF.L.U32 R0, R0, 0x1f, RZ ;  /* 0x0000001f00007819 */ /* 0x000fce00000006ff */
.L_x_314:
[----:B-1----:R1:W2:Y:S02]  /*9880*/  SYNCS.PHASECHK.TRANS64.TRYWAIT P0, [R3+URZ], R0 ;  /* 0x00000000030075a7 */ /* 0x0022a4000800017f */
[----:B--2---:R-:W-:Y:S05]  /*9890*/  @!P0 NANOSLEEP.SYNCS 0x989680 ;  /* 0x009896800000895d */ /* 0x004fea0003900000 */
[----:B------:R-:W2:Y:S02]  /*98a0*/  @!P0 SYNCS.PHASECHK.TRANS64 P0, [R3+URZ], R0 ;  /* 0x00000000030085a7 */ /* 0x000ea4000800007f */
[----:B--2---:R-:W-:Y:S05]  /*98b0*/  @!P0 BRA `(.L_x_314) ;  /* 0xfffffffc00f08947 */ /* 0x004fea000383ffff */
.L_x_310:
[----:B------:R-:W-:Y:S05]  /*98c0*/  BSYNC B0 ;  /* 0x0000000000007941 */ /* 0x000fea0003800000 */
.L_x_309:
[----:B------:R-:W-:Y:S05]  /*98d0*/  EXIT ;  /* 0x000000000000794d */ /* 0x000fea0003800000 */
.L_x_15:
[----:B-1----:R1:W2:Y:S02]  /*98e0*/  SYNCS.PHASECHK.TRANS64.TRYWAIT P0, [R157+URZ], R0 ;  /* 0x000000009d0075a7 */ /* 0x0022a4000800017f */
[----:B--2---:R-:W-:Y:S05]  /*98f0*/  @!P0 NANOSLEEP.SYNCS 0x989680 ;  /* 0x009896800000895d */ /* 0x004fea0003900000 */
[----:B------:R-:W2:Y:S02]  /*9900*/  @!P0 SYNCS.PHASECHK.TRANS64 P0, [R157+URZ], R0 ;  /* 0x000000009d0085a7 */ /* 0x000ea4000800007f */
[----:B--2---:R-:W-:Y:S05]  /*9910*/  @!P0 BRA `(.L_x_15) ;  /* 0xfffffffc00f08947 */ /* 0x004fea000383ffff */
[----:B------:R-:W-:Y:S05]  /*9920*/  BRA `(.L_x_315) ;  /* 0xffffff7800c87947 */ /* 0x000fea000383ffff */
.L_x_20:
[----:B--2---:R2:W3:Y:S02]  /*9930*/  SYNCS.PHASECHK.TRANS64.TRYWAIT P1, [R3+URZ], R0 ;  /* 0x00000000030075a7 */ /* 0x0044e4000802017f */
[----:B---3--:R-:W-:Y:S05]  /*9940*/  @!P1 NANOSLEEP.SYNCS 0x989680 ;  /* 0x009896800000995d */ /* 0x008fea0003900000 */
[----:B------:R-:W3:Y:S02]  /*9950*/  @!P1 SYNCS.PHASECHK.TRANS64 P1, [R3+URZ], R0 ;  /* 0x00000000030095a7 */ /* 0x000ee4000802007f */
[----:B---3--:R-:W-:Y:S05]  /*9960*/  @!P1 BRA `(.L_x_20) ;  /* 0xfffffffc00f09947 */ /* 0x008fea000383ffff */
[----:B------:R-:W-:Y:S05]  /*9970*/  BRA `(.L_x_19) ;  /* 0xffffff7c00387947 */ /* 0x000fea000383ffff */
.L_x_25:
[----:B--2---:R-:W-:-:S04]  /*9980*/  IMAD.U32 R4, RZ, RZ, UR4 ;  /* 0x00000004ff047e24 */ /* 0x004fc8000f8e00ff */
[----:B------:R2:W3:Y:S03]  /*9990*/  SYNCS.PHASECHK.TRANS64.TRYWAIT P1, [R4+URZ], R3 ;  /* 0x00000003040075a7 */ /* 0x0004e6000802017f */
[----:B---3--:R-:W-:Y:S05]  /*99a0*/  @!P1 NANOSLEEP.SYNCS 0x989680 ;  /* 0x009896800000995d */ /* 0x008fea0003900000 */
[----:B------:R-:W3:Y:S02]  /*99b0*/  @!P1 SYNCS.PHASECHK.TRANS64 P1, [R4+URZ], R3 ;  /* 0x00000003040095a7 */ /* 0x000ee4000802007f */
[----:B---3--:R-:W-:Y:S05]  /*99c0*/  @!P1 BRA `(.L_x_25) ;  /* 0xfffffffc00ec9947 */ /* 0x008fea000383ffff */
[----:B------:R-:W-:Y:S05]  /*99d0*/  BRA `(.L_x_24) ;  /* 0xffffff8000087947 */ /* 0x000fea000383ffff */
.L_x_31:
[----:B-1----:R1:W2:Y:S02]  /*99e0*/  SYNCS.PHASECHK.TRANS64.TRYWAIT P0, [R157+URZ+0x10], R0 ;  /* 0x000010009d0075a7 */ /* 0x0022a4000800017f */
[----:B--2---:R-:W-:Y:S05]  /*99f0*/  @!P0 NANOSLEEP.SYNCS 0x989680 ;  /* 0x009896800000895d */ /* 0x004fea0003900000 */
[----:B------:R-:W2:Y:S02]  /*9a00*/  @!P0 SYNCS.PHASECHK.TRANS64 P0, [R157+URZ+0x10], R0 ;  /* 0x000010009d0085a7 */ /* 0x000ea4000800007f */
[----:B--2---:R-:W-:Y:S05]  /*9a10*/  @!P0 BRA `(.L_x_31) ;  /* 0xfffffffc00f08947 */ /* 0x004fea000383ffff */
[----:B------:R-:W-:Y:S05]  /*9a20*/  BRA `(.L_x_316) ;  /* 0xffffff8400407947 */ /* 0x000fea000383ffff */
.L_x_296:
[----:B------:R-:W-:Y:S01]  /*9a30*/  BSSY B1, `(.L_x_317) ;  /* 0x0000006000017945 */ /* 0x000fe20003800000 */
[----:B------:R-:W-:-:S07]  /*9a40*/  IMAD.MOV.U32 R15, RZ, RZ, -0x1 ;  /* 0xffffffffff0f7424 */ /* 0x000fce00078e00ff */
[----:B-----5:R-:W-:Y:S05]  /*9a50*/  WARPSYNC.COLLECTIVE R15, `(.L_x_318) ;  /* 0x000000000f0c7348 */ /* 0x020fea0003c00000 */
[----:B------:R-:W-:Y:S02]  /*9a60*/  ELECT P6, UR62, PT ;  /* 0x00000000003e782f */ /* 0x000fe400038c0000 */
[----:B------:R-:W-:Y:S01]  /*9a70*/  MOV R14, UR62 ;  /* 0x0000003e000e7c02 */ /* 0x000fe20008000f00 */
[----:B-----5:R-:W-:Y:S10]  /*9a80*/  ENDCOLLECTIVE ;  /* 0x000000000000791b */ /* 0x020ff40003800000 */
.L_x_318:
[----:B------:R-:W-:Y:S05]  /*9a90*/  BSYNC B1 ;  /* 0x0000000000017941 */ /* 0x000fea0003800000 */
.L_x_317:
[----:B------:R-:W-:Y:S05]  /*9aa0*/  BRA `(.L_x_319) ;  /* 0xfffffff000287947 */ /* 0x000fea000383ffff */
.L_x_299:
[----:B0-----:R0:W1:Y:S02]  /*9ab0*/  SYNCS.PHASECHK.TRANS64.TRYWAIT P1, [R10+URZ+0x18], R5 ;  /* 0x000018050a0075a7 */ /* 0x001064000802017f */
[----:B-1----:R-:W-:Y:S05]  /*9ac0*/  @!P1 NANOSLEEP.SYNCS 0x989680 ;  /* 0x009896800000995d */ /* 0x002fea0003900000 */
[----:B------:R-:W1:Y:S02]  /*9ad0*/  @!P1 SYNCS.PHASECHK.TRANS64 P1, [R10+URZ+0x18], R5 ;  /* 0x000018050a0095a7 */ /* 0x000e64000802007f */
[----:B-1----:R-:W-:Y:S05]  /*9ae0*/  @!P1 BRA `(.L_x_299) ;  /* 0xfffffffc00f09947 */ /* 0x002fea000383ffff */
[----:B------:R-:W-:Y:S05]  /*9af0*/  BRA `(.L_x_320) ;  /* 0xfffffff0005c7947 */ /* 0x000fea000383ffff */
.L_x_308:
[----:B------:R-:W-:Y:S01]  /*9b00*/  BSSY B0, `(.L_x_321) ;  /* 0x0000006000007945 */ /* 0x000fe20003800000 */
[----:B------:R-:W-:-:S07]  /*9b10*/  IMAD.MOV.U32 R15, RZ, RZ, -0x1 ;  /* 0xffffffffff0f7424 */ /* 0x000fce00078e00ff */
[----:B-----5:R-:W-:Y:S05]  /*9b20*/  WARPSYNC.COLLECTIVE R15, `(.L_x_322) ;  /* 0x000000000f0c7348 */ /* 0x020fea0003c00000 */
[----:B------:R-:W-:Y:S02]  /*9b30*/  ELECT P6, UR62, PT ;  /* 0x00000000003e782f */ /* 0x000fe400038c0000 */
[----:B------:R-:W-:Y:S01]  /*9b40*/  MOV R14, UR62 ;  /* 0x0000003e000e7c02 */ /* 0x000fe20008000f00 */
[----:B-----5:R-:W-:Y:S10]  /*9b50*/  ENDCOLLECTIVE ;  /* 0x000000000000791b */ /* 0x020ff40003800000 */
.L_x_322:
[----:B------:R-:W-:Y:S05]  /*9b60*/  BSYNC B0 ;  /* 0x0000000000007941 */ /* 0x000fea0003800000 */
.L_x_321:
[----:B------:R-:W-:Y:S05]  /*9b70*/  BRA `(.L_x_323) ;  /* 0xfffffff800c87947 */ /* 0x000fea000383ffff */
.L_x_312:
[----:B0-----:R0:W1:Y:S02]  /*9b80*/  SYNCS.PHASECHK.TRANS64.TRYWAIT P0, [R9+URZ], R4 ;  /* 0x00000004090075a7 */ /* 0x001064000800017f */
[----:B-1----:R-:W-:Y:S05]  /*9b90*/  @!P0 NANOSLEEP.SYNCS 0x989680 ;  /* 0x009896800000895d */ /* 0x002fea0003900000 */
[----:B------:R-:W1:Y:S02]  /*9ba0*/  @!P0 SYNCS.PHASECHK.TRANS64 P0, [R9+URZ], R4 ;  /* 0x00000004090085a7 */ /* 0x000e64000800007f */
[----:B-1----:R-:W-:Y:S05]  /*9bb0*/  @!P0 BRA `(.L_x_312) ;  /* 0xfffffffc00f08947 */ /* 0x002fea000383ffff */
[----:B------:R-:W-:Y:S05]  /*9bc0*/  BRA `(.L_x_324) ;  /* 0xfffffffc00087947 */ /* 0x000fea000383ffff */
.L_x_313:
[----:B0-----:R0:W1:Y:S02]  /*9bd0*/  SYNCS.PHASECHK.TRANS64.TRYWAIT P0, [R6+URZ], R5 ;  /* 0x00000005060075a7 */ /* 0x001064000800017f */
[----:B-1----:R-:W-:Y:S05]  /*9be0*/  @!P0 NANOSLEEP.SYNCS 0x989680 ;  /* 0x009896800000895d */ /* 0x002fea0003900000 */
[----:B------:R-:W1:Y:S02]  /*9bf0*/  @!P0 SYNCS.PHASECHK.TRANS64 P0, [R6+URZ], R5 ;  /* 0x00000005060085a7 */ /* 0x000e64000800007f */
[----:B-1----:R-:W-:Y:S05]  /*9c00*/  @!P0 BRA `(.L_x_313) ;  /* 0xfffffffc00f08947 */ /* 0x002fea000383ffff */
[----:B------:R-:W-:Y:S05]  /*9c10*/  BRA `(.L_x_325) ;  /* 0xfffffffc00107947 */ /* 0x000fea000383ffff */
.L_x_326:
[----:B------:R-:W-:-:S00]  /*9c20*/  BRA `(.L_x_326) ;  /* 0xfffffffc00fc7947 */ /* 0x000fc0000383ffff */
[----:B------:R-:W-:-:S00]  /*9c30*/  NOP ;  /* 0x0000000000007918 */ /* 0x000fc00000000000 */
        /* <DEDUP_REMOVED lines=12> */
.L_x_327:


//--------------------- .nv.global.init           --------------------------
	.section	.nv.global.init,"aw",@progbits
.nv.global.init:
	.type		$str$22,@object
	.size		$str$22,($str$23 - $str$22)
$str$22:
        /*0000*/ 	.byte	0x6b, 0x5f, 0x74, 0x69, 0x6c, 0x65, 0x5f, 0x63, 0x6f, 0x75, 0x6e, 0x74, 0x20, 0x3e, 0x3d, 0x20
        /*0010*/ 	.byte	0x31, 0x00
	.type		$str$23,@object
	.size		$str$23,(__unnamed_1 - $str$23)
$str$23:
        /*0012*/ 	.byte	0x2f, 0x74, 0x6d, 0x70, 0x2f, 0x63, 0x75, 0x74, 0x6c, 0x61, 0x73, 0x73, 0x5f, 0x73, 0x77, 0x65
        /*0022*/ 	.byte	0x65, 0x70, 0x5f, 0x73, 0x72, 0x63, 0x2f, 0x69, 0x6e, 0x63, 0x6c, 0x75, 0x64, 0x65, 0x2f, 0x63
        /*0032*/ 	.byte	0x75, 0x74, 0x6c, 0x61, 0x73, 0x73, 0x2f, 0x67, 0x65, 0x6d, 0x6d, 0x2f, 0x63, 0x6f, 0x6c, 0x6c
        /*0042*/ 	.byte	0x65, 0x63, 0x74, 0x69, 0x76, 0x65, 0x2f, 0x73, 0x6d, 0x39, 0x30, 0x5f, 0x6d, 0x6d, 0x61, 0x5f
        /*0052*/ 	.byte	0x74, 0x6d, 0x61, 0x5f, 0x67, 0x6d, 0x6d, 0x61, 0x5f, 0x73, 0x73, 0x5f, 0x77, 0x61, 0x72, 0x70
        /*0062*/ 	.byte	0x73, 0x70, 0x65, 0x63, 0x69, 0x61, 0x6c, 0x69, 0x7a, 0x65, 0x64, 0x2e, 0x68, 0x70, 0x70, 0x00
	.type		__unnamed_1,@object
	.size		__unnamed_1,(.L_0 - __unnamed_1)
__unnamed_1:
        /*0072*/ 	.byte	0x76, 0x6f, 0x69, 0x64, 0x20, 0x63, 0x75, 0x74, 0x6c, 0x61, 0x73, 0x73, 0x3a, 0x3a, 0x67, 0x65
        /* <DEDUP_REMOVED lines=172> */
        /*0b42*/ 	.byte	0x00
.L_0:


//--------------------- .nv.shared._ZN7cutlass13device_kernelINS_4gemm6kernel13GemmUniversalIN4cute5tupleIJiiiiEEENS1_10collective13CollectiveMmaINS1_34MainloopSm90TmaGmmaWarpSpecializedILi3ENS5_IJNS4_1CILi1EEESB_SB_EEENS1_32KernelTmaWarpSpecializedPingpongEEENS5_IJNSA_ILi64EEENSA_ILi256EEENSA_ILi128EEEEEEaNS5_IJlSB_lEEEaSJ_NS4_8TiledMMAINS4_8MMA_AtomIJNS4_4SM904GMMA27MMA_64x256x32_S32S8S8_SS_TNEEEENS4_6LayoutISC_NS5_IJNSA_ILi0EEESR_SR_EEEEENS5_IJNS4_10UnderscoreESU_SU_EEEEENS4_13SM90_TMA_LOADENS4_14ComposedLayoutINS4_7SwizzleILi3ELi4ELi3EEENS4_18smem_ptr_flag_bitsILi8EEENSQ_INS5_IJNSA_ILi8EEESH_EEENS5_IJSH_SB_EEEEEEEvNS4_8identityESX_S17_vS18_EENS_8epilogue10collective6detail29Sm90TmaWarpSpecializedAdapterINS1B_15DefaultEpilogueIaSJ_SJ_NS1A_6thread17LinearCombinationIaLi1EiiLNS1F_9ScaleType4KindE0ELNS_15FloatRoundStyleE2EaEENS1_15EpilogueDefaultEEEEEvvEEEEvNT_6ParamsE --------------------------
	.section	.nv.shared._ZN7cutlass13device_kernelINS_4gemm6kernel13GemmUniversalIN4cute5tupleIJiiiiEEENS1_10collective13CollectiveMmaINS1_34MainloopSm90TmaGmmaWarpSpecializedILi3ENS5_IJNS4_1CILi1EEESB_SB_EEENS1_32KernelTmaWarpSpecializedPingpongEEENS5_IJNSA_ILi64EEENSA_ILi256EEENSA_ILi128EEEEEEaNS5_IJlSB_lEEEaSJ_NS4_8TiledMMAINS4_8MMA_AtomIJNS4_4SM904GMMA27MMA_64x256x32_S32S8S8_SS_TNEEEENS4_6LayoutISC_NS5_IJNSA_ILi0EEESR_SR_EEEEENS5_IJNS4_10UnderscoreESU_SU_EEEEENS4_13SM90_TMA_LOADENS4_14ComposedLayoutINS4_7SwizzleILi3ELi4ELi3EEENS4_18smem_ptr_flag_bitsILi8EEENSQ_INS5_IJNSA_ILi8EEESH_EEENS5_IJSH_SB_EEEEEEEvNS4_8identityESX_S17_vS18_EENS_8epilogue10collective6detail29Sm90TmaWarpSpecializedAdapterINS1B_15DefaultEpilogueIaSJ_SJ_NS1A_6thread17LinearCombinationIaLi1EiiLNS1F_9ScaleType4KindE0ELNS_15FloatRoundStyleE2EaEENS1_15EpilogueDefaultEEEEEvvEEEEvNT_6ParamsE,"aw",@nobits
	.sectionflags	@""
	.align	16
	.zero		1024


//--------------------- .nv.shared.reserved.0     --------------------------
	.section	.nv.shared.reserved.0,"aw",@nobits
	.weak		__nv_reservedSMEM_offset_0_alias
	.size		__nv_reservedSMEM_offset_0_alias, 0, 0
	.other		__nv_reservedSMEM_offset_0_alias,@"STO_CUDA_RESERVED_SHARED STV_DEFAULT"
__nv_reservedSMEM_offset_0_alias:
	.zero		0


//--------------------- .nv.global                --------------------------
	.section	.nv.global,"aw",@nobits
.nv.global:
	.type		_ZN39_INTERNAL_6165acaa_4_k_cu_e60878a8_43184cute1_E,@object
	.size		_ZN39_INTERNAL_6165acaa_4_k_cu_e60878a8_43184cute1_E,(_ZN39_INTERNAL_6165acaa_4_k_cu_e60878a8_43184cuda3std3__45__cpo6cbeginE - _ZN39_INTERNAL_6165acaa_4_k_cu_e60878a8_43184cute1_E)
_ZN39_INTERNAL_6165acaa_4_k_cu_e60878a8_43184cute1_E:
	.zero		1
	.type		_ZN39_INTERNAL_6165acaa_4_k_cu_e60878a8_43184cuda3std3__45__cpo6cbeginE,@object
	.size		_ZN39_INTERNAL_6165acaa_4_k_cu_e60878a8_43184cuda3std3__45__cpo6cbeginE,(_ZN39_INTERNAL_6165acaa_4_k_cu_e60878a8_43184cuda3std3__48in_placeE - _ZN39_INTERNAL_6165acaa_4_k_cu_e60878a8_43184cuda3std3__45__cpo6cbeginE)
_ZN39_INTERNAL_6165acaa_4_k_cu_e60878a8_43184cuda3std3__45__cpo6cbeginE:
	.zero		1
	.type		_ZN39_INTERNAL_6165acaa_4_k_cu_e60878a8_43184cuda3std3__48in_placeE,@object
	.size		_ZN39_INTERNAL_6165acaa_4_k_cu_e60878a8_43184cuda3std3__48in_placeE,(_ZN39_INTERNAL_6165acaa_4_k_cu_e60878a8_43184cuda3std6ranges3__45__cpo9iter_moveE - _ZN39_INTERNAL_6165acaa_4_k_cu_e60878a8_43184cuda3std3__48in_placeE)
_ZN39_INTERNAL_6165acaa_4_k_cu_e60878a8_43184cuda3std3__48in_placeE:
	.zero		1
	.type		_ZN39_INTERNAL_6165acaa_4_k_cu_e60878a8_43184cuda3std6ranges3__45__cpo9iter_moveE,@object
	.size		_ZN39_INTERNAL_6165acaa_4_k_cu_e60878a8_43184cuda3std6ranges3__45__cpo9iter_moveE,(_ZN39_INTERNAL_6165acaa_4_k_cu_e60878a8_43184cuda3std3__45__cpo5beginE - _ZN39_INTERNAL_6165acaa_4_k_cu_e60878a8_43184cuda3std6ranges3__45__cpo9iter_moveE)
_ZN39_INTERNAL_6165acaa_4_k_cu_e60878a8_43184cuda3std6ranges3__45__cpo9iter_moveE:
	.zero		1
	.type		_ZN39_INTERNAL_6165acaa_4_k_cu_e60878a8_43184cuda3std3__45__cpo5beginE,@object
	.size		_ZN39_INTERNAL_6165acaa_4_k_cu_e60878a8_43184cuda3std3__45__cpo5beginE,(_ZN39_INTERNAL_6165acaa_4_k_cu_e60878a8_43184cuda3std3__441_GLOBAL__N__6165acaa_4_k_cu_e60878a8_43186ignoreE - _ZN39_INTERNAL_6165acaa_4_k_cu_e60878a8_43184cuda3std3__45__cpo5beginE)
_ZN39_INTERNAL_6165acaa_4_k_cu_e60878a8_43184cuda3std3__45__cpo5beginE:
	.zero		1
	.type		_ZN39_INTERNAL_6165acaa_4_k_cu_e60878a8_43184cuda3std3__441_GLOBAL__N__6165acaa_4_k_cu_e60878a8_43186ignoreE,@object
	.size		_ZN39_INTERNAL_6165acaa_4_k_cu_e60878a8_43184cuda3std3__441_GLOBAL__N__6165acaa_4_k_cu_e60878a8_43186ignoreE,(_ZN39_INTERNAL_6165acaa_4_k_cu_e60878a8_43184cute7productE - _ZN39_INTERNAL_6165acaa_4_k_cu_e60878a8_43184cuda3std3__441_GLOBAL__N__6165acaa_4_k_cu_e60878a8_43186ignoreE)
_ZN39_INTERNAL_6165acaa_4_k_cu_e60878a8_43184cuda3std3__441_GLOBAL__N__6165acaa_4_k_cu_e60878a8_43186ignoreE:
	.zero		1
	.type		_ZN39_INTERNAL_6165acaa_4_k_cu_e60878a8_43184cute7productE,@object
	.size		_ZN39_INTERNAL_6165acaa_4_k_cu_e60878a8_43184cute7productE,(_ZN39_INTERNAL_6165acaa_4_k_cu_e60878a8_43184cuda3std3__45__cpo3endE - _ZN39_INTERNAL_6165acaa_4_k_cu_e60878a8_43184cute7productE)
_ZN39_INTERNAL_6165acaa_4_k_cu_e60878a8_43184cute7productE:
	.zero		1
	.type		_ZN39_INTERNAL_6165acaa_4_k_cu_e60878a8_43184cuda3std3__45__cpo3endE,@object
	.size		_ZN39_INTERNAL_6165acaa_4_k_cu_e60878a8_43184cuda3std3__45__cpo3endE,(_ZN39_INTERNAL_6165acaa_4_k_cu_e60878a8_43184cuda3std3__419piecewise_constructE - _ZN39_INTERNAL_6165acaa_4_k_cu_e60878a8_43184cuda3std3__45__cpo3endE)
_ZN39_INTERNAL_6165acaa_4_k_cu_e60878a8_43184cuda3std3__45__cpo3endE:
	.zero		1
	.type		_ZN39_INTERNAL_6165acaa_4_k_cu_e60878a8_43184cuda3std3__419piecewise_constructE,@object
	.size		_ZN39_INTERNAL_6165acaa_4_k_cu_e60878a8_43184cuda3std3__419piecewise_constructE,(_ZN39_INTERNAL_6165acaa_4_k_cu_e60878a8_43184cuda3std3__45__cpo4cendE - _ZN39_INTERNAL_6165acaa_4_k_cu_e60878a8_43184cuda3std3__419piecewise_constructE)
_ZN39_INTERNAL_6165acaa_4_k_cu_e60878a8_43184cuda3std3__419piecewise_constructE:
	.zero		1
	.type		_ZN39_INTERNAL_6165acaa_4_k_cu_e60878a8_43184cuda3std3__45__cpo4cendE,@object
	.size		_ZN39_INTERNAL_6165acaa_4_k_cu_e60878a8_43184cuda3std3__45__cpo4cendE,(_ZN39_INTERNAL_6165acaa_4_k_cu_e60878a8_43184cuda3std6ranges3__45__cpo4swapE - _ZN39_INTERNAL_6165acaa_4_k_cu_e60878a8_43184cuda3std3__45__cpo4cendE)
_ZN39_INTERNAL_6165acaa_4_k_cu_e60878a8_43184cuda3std3__45__cpo4cendE:
	.zero		1
	.type		_ZN39_INTERNAL_6165acaa_4_k_cu_e60878a8_43184cuda3std6ranges3__45__cpo4swapE,@object
	.size		_ZN39_INTERNAL_6165acaa_4_k_cu_e60878a8_43184cuda3std6ranges3__45__cpo4swapE,(.L_8 - _ZN39_INTERNAL_6165acaa_4_k_cu_e60878a8_43184cuda3std6ranges3__45__cpo4swapE)
_ZN39_INTERNAL_6165acaa_4_k_cu_e60878a8_43184cuda3std6ranges3__45__cpo4swapE:
	.zero		1
.L_8:


//--------------------- .nv.constant0._ZN7cutlass13device_kernelINS_4gemm6kernel13GemmUniversalIN4cute5tupleIJiiiiEEENS1_10collective13CollectiveMmaINS1_34MainloopSm90TmaGmmaWarpSpecializedILi3ENS5_IJNS4_1CILi1EEESB_SB_EEENS1_32KernelTmaWarpSpecializedPingpongEEENS5_IJNSA_ILi64EEENSA_ILi256EEENSA_ILi128EEEEEEaNS5_IJlSB_lEEEaSJ_NS4_8TiledMMAINS4_8MMA_AtomIJNS4_4SM904GMMA27MMA_64x256x32_S32S8S8_SS_TNEEEENS4_6LayoutISC_NS5_IJNSA_ILi0EEESR_SR_EEEEENS5_IJNS4_10UnderscoreESU_SU_EEEEENS4_13SM90_TMA_LOADENS4_14ComposedLayoutINS4_7SwizzleILi3ELi4ELi3EEENS4_18smem_ptr_flag_bitsILi8EEENSQ_INS5_IJNSA_ILi8EEESH_EEENS5_IJSH_SB_EEEEEEEvNS4_8identityESX_S17_vS18_EENS_8epilogue10collective6detail29Sm90TmaWarpSpecializedAdapterINS1B_15DefaultEpilogueIaSJ_SJ_NS1A_6thread17LinearCombinationIaLi1EiiLNS1F_9ScaleType4KindE0ELNS_15FloatRoundStyleE2EaEENS1_15EpilogueDefaultEEEEEvvEEEEvNT_6ParamsE --------------------------
	.section	.nv.constant0._ZN7cutlass13device_kernelINS_4gemm6kernel13GemmUniversalIN4cute5tupleIJiiiiEEENS1_10collective13CollectiveMmaINS1_34MainloopSm90TmaGmmaWarpSpecializedILi3ENS5_IJNS4_1CILi1EEESB_SB_EEENS1_32KernelTmaWarpSpecializedPingpongEEENS5_IJNSA_ILi64EEENSA_ILi256EEENSA_ILi128EEEEEEaNS5_IJlSB_lEEEaSJ_NS4_8TiledMMAINS4_8MMA_AtomIJNS4_4SM904GMMA27MMA_64x256x32_S32S8S8_SS_TNEEEENS4_6LayoutISC_NS5_IJNSA_ILi0EEESR_SR_EEEEENS5_IJNS4_10UnderscoreESU_SU_EEEEENS4_13SM90_TMA_LOADENS4_14ComposedLayoutINS4_7SwizzleILi3ELi4ELi3EEENS4_18smem_ptr_flag_bitsILi8EEENSQ_INS5_IJNSA_ILi8EEESH_EEENS5_IJSH_SB_EEEEEEEvNS4_8identityESX_S17_vS18_EENS_8epilogue10collective6detail29Sm90TmaWarpSpecializedAdapterINS1B_15DefaultEpilogueIaSJ_SJ_NS1A_6thread17LinearCombinationIaLi1EiiLNS1F_9ScaleType4KindE0ELNS_15FloatRoundStyleE2EaEENS1_15EpilogueDefaultEEEEEvvEEEEvNT_6ParamsE,"a",@progbits
	.sectionflags	@""
	.align	4
.nv.constant0._ZN7cutlass13device_kernelINS_4gemm6kernel13GemmUniversalIN4cute5tupleIJiiiiEEENS1_10collective13CollectiveMmaINS1_34MainloopSm90TmaGmmaWarpSpecializedILi3ENS5_IJNS4_1CILi1EEESB_SB_EEENS1_32KernelTmaWarpSpecializedPingpongEEENS5_IJNSA_ILi64EEENSA_ILi256EEENSA_ILi128EEEEEEaNS5_IJlSB_lEEEaSJ_NS4_8TiledMMAINS4_8MMA_AtomIJNS4_4SM904GMMA27MMA_64x256x32_S32S8S8_SS_TNEEEENS4_6LayoutISC_NS5_IJNSA_ILi0EEESR_SR_EEEEENS5_IJNS4_10UnderscoreESU_SU_EEEEENS4_13SM90_TMA_LOADENS4_14ComposedLayoutINS4_7SwizzleILi3ELi4ELi3EEENS4_18smem_ptr_flag_bitsILi8EEENSQ_INS5_IJNSA_ILi8EEESH_EEENS5_IJSH_SB_EEEEEEEvNS4_8identityESX_S17_vS18_EENS_8epilogue10collective6detail29Sm90TmaWarpSpecializedAdapterINS1B_15DefaultEpilogueIaSJ_SJ_NS1A_6thread17LinearCombinationIaLi1EiiLNS1F_9ScaleType4KindE0ELNS_15FloatRoundStyleE2EaEENS1_15EpilogueDefaultEEEEEvvEEEEvNT_6ParamsE:
	.zero		1664


//--------------------- SYMBOLS --------------------------

	.type		.nv.reservedSmem.offset0,@object
	.size		.nv.reservedSmem.offset0,0x4
	.type		__assertfail,@function
